	.target	sm_90a

	.elftype	@"ET_EXEC"


//--------------------- .note.nv.tkinfo           --------------------------
	.section	.note.nv.tkinfo,"",@"SHT_NOTE"
	.sectionflags	@"SHF_NOTE_NV_TKINFO"
	.tkinfo
        /*0018*/ 	.word	0x00000002
        /*0030*/ 	.string	""
        /*0030*/ 	.string	"ptxas"
        /*0030*/ 	.string	"Cuda compilation tools, release 13.0, V13.0.88"
        /*0030*/ 	.string	"Build cuda_13.0.r13.0/compiler.36424714_0"
        /*0030*/ 	.string	"-arch sm_90a -m 64 "



//--------------------- .note.nv.cuinfo           --------------------------
	.section	.note.nv.cuinfo,"",@"SHT_NOTE"
	.sectionflags	@"SHF_NOTE_NV_CUINFO"
        /*0018*/ 	.short	0x0002
        /*001a*/ 	.short	0x005a
        /*001c*/ 	.short	0x0082
	.zero		2


//--------------------- .nv.info                  --------------------------
	.section	.nv.info,"",@"SHT_CUDA_INFO"
	.align	4


	//----- nvinfo : EIATTR_REGCOUNT
	.align		4
        /*0000*/ 	.byte	0x04, 0x2f
        /*0002*/ 	.short	(.L_15 - .L_14)
	.align		4
.L_14:
        /*0004*/ 	.word	index@(_ZN7cutlass13device_kernelINS_4gemm6kernel13GemmUniversalIN4cute5tupleIJiiiiEEENS1_10collective13CollectiveMmaINS1_34MainloopSm90TmaGmmaWarpSpecializedILi11ENS5_IJNS4_1CILi1EEESB_SB_EEENS1_32KernelTmaWarpSpecializedPingpongEEENS5_IJNSA_ILi64EEENSA_ILi240EEENSA_ILi32EEEEEENS_10bfloat16_tENS5_IJlSB_lEEESJ_SK_NS4_8TiledMMAINS4_8MMA_AtomIJNS4_4SM904GMMA27MMA_64x16x16_F32BF16BF16_SSILNSO_5MajorE0ELSQ_0ELNSO_7ScaleInE1ELSR_1EEEEEENS4_6LayoutISC_NS5_IJNSA_ILi0EEESV_SV_EEEEENS5_IJNS4_10UnderscoreESY_SY_EEEEENS4_13SM90_TMA_LOADENS4_14ComposedLayoutINS4_7SwizzleILi2ELi4ELi3EEENS4_18smem_ptr_flag_bitsILi16EEENSU_INS5_IJNSA_ILi8EEESH_EEENS5_IJSH_SB_EEEEEEEvNS4_8identityES11_S1B_vS1C_EENS_8epilogue10collective6detail29Sm90TmaWarpSpecializedAdapterINS1F_15DefaultEpilogueISJ_SK_SK_NS1E_6thread17LinearCombinationISJ_Li1EffLNS1J_9ScaleType4KindE0ELNS_15FloatRoundStyleE2ESJ_EENS1_15EpilogueDefaultEEEEEvvEEEEvNT_6ParamsE)
        /*0008*/ 	.word	0x000000a8


	//----- nvinfo : EIATTR_FRAME_SIZE
	.align		4
.L_15:
        /*000c*/ 	.byte	0x04, 0x11
        /*000e*/ 	.short	(.L_17 - .L_16)
	.align		4
.L_16:
        /*0010*/ 	.word	index@(_ZN7cutlass13device_kernelINS_4gemm6kernel13GemmUniversalIN4cute5tupleIJiiiiEEENS1_10collective13CollectiveMmaINS1_34MainloopSm90TmaGmmaWarpSpecializedILi11ENS5_IJNS4_1CILi1EEESB_SB_EEENS1_32KernelTmaWarpSpecializedPingpongEEENS5_IJNSA_ILi64EEENSA_ILi240EEENSA_ILi32EEEEEENS_10bfloat16_tENS5_IJlSB_lEEESJ_SK_NS4_8TiledMMAINS4_8MMA_AtomIJNS4_4SM904GMMA27MMA_64x16x16_F32BF16BF16_SSILNSO_5MajorE0ELSQ_0ELNSO_7ScaleInE1ELSR_1EEEEEENS4_6LayoutISC_NS5_IJNSA_ILi0EEESV_SV_EEEEENS5_IJNS4_10UnderscoreESY_SY_EEEEENS4_13SM90_TMA_LOADENS4_14ComposedLayoutINS4_7SwizzleILi2ELi4ELi3EEENS4_18smem_ptr_flag_bitsILi16EEENSU_INS5_IJNSA_ILi8EEESH_EEENS5_IJSH_SB_EEEEEEEvNS4_8identityES11_S1B_vS1C_EENS_8epilogue10collective6detail29Sm90TmaWarpSpecializedAdapterINS1F_15DefaultEpilogueISJ_SK_SK_NS1E_6thread17LinearCombinationISJ_Li1EffLNS1J_9ScaleType4KindE0ELNS_15FloatRoundStyleE2ESJ_EENS1_15EpilogueDefaultEEEEEvvEEEEvNT_6ParamsE)
        /*0014*/ 	.word	0x00000008


	//----- nvinfo : EIATTR_MIN_STACK_SIZE
	.align		4
.L_17:
        /*0018*/ 	.byte	0x04, 0x12
        /*001a*/ 	.short	(.L_19 - .L_18)
	.align		4
.L_18:
        /*001c*/ 	.word	index@(_ZN7cutlass13device_kernelINS_4gemm6kernel13GemmUniversalIN4cute5tupleIJiiiiEEENS1_10collective13CollectiveMmaINS1_34MainloopSm90TmaGmmaWarpSpecializedILi11ENS5_IJNS4_1CILi1EEESB_SB_EEENS1_32KernelTmaWarpSpecializedPingpongEEENS5_IJNSA_ILi64EEENSA_ILi240EEENSA_ILi32EEEEEENS_10bfloat16_tENS5_IJlSB_lEEESJ_SK_NS4_8TiledMMAINS4_8MMA_AtomIJNS4_4SM904GMMA27MMA_64x16x16_F32BF16BF16_SSILNSO_5MajorE0ELSQ_0ELNSO_7ScaleInE1ELSR_1EEEEEENS4_6LayoutISC_NS5_IJNSA_ILi0EEESV_SV_EEEEENS5_IJNS4_10UnderscoreESY_SY_EEEEENS4_13SM90_TMA_LOADENS4_14ComposedLayoutINS4_7SwizzleILi2ELi4ELi3EEENS4_18smem_ptr_flag_bitsILi16EEENSU_INS5_IJNSA_ILi8EEESH_EEENS5_IJSH_SB_EEEEEEEvNS4_8identityES11_S1B_vS1C_EENS_8epilogue10collective6detail29Sm90TmaWarpSpecializedAdapterINS1F_15DefaultEpilogueISJ_SK_SK_NS1E_6thread17LinearCombinationISJ_Li1EffLNS1J_9ScaleType4KindE0ELNS_15FloatRoundStyleE2ESJ_EENS1_15EpilogueDefaultEEEEEvvEEEEvNT_6ParamsE)
        /*0020*/ 	.word	0x00000008
.L_19:


//--------------------- .nv.compat                --------------------------
	.section	.nv.compat,"",@"SHT_CUDA_COMPAT_INFO"
	.align	4
        /*0000*/ 	.byte	0x02, 0x09, 0x01, 0x00, 0x02, 0x02, 0x04, 0x00, 0x02, 0x05, 0x05, 0x00, 0x03, 0x07, 0x01, 0x01
        /*0010*/ 	.byte	0x02, 0x03, 0x01, 0x00, 0x02, 0x06, 0x01, 0x00, 0x04, 0x0b, 0x08, 0x00, 0x00, 0x00, 0x00, 0x00
        /*0020*/ 	.byte	0x00, 0x00, 0x00, 0x00


//--------------------- .nv.info._ZN7cutlass13device_kernelINS_4gemm6kernel13GemmUniversalIN4cute5tupleIJiiiiEEENS1_10collective13CollectiveMmaINS1_34MainloopSm90TmaGmmaWarpSpecializedILi11ENS5_IJNS4_1CILi1EEESB_SB_EEENS1_32KernelTmaWarpSpecializedPingpongEEENS5_IJNSA_ILi64EEENSA_ILi240EEENSA_ILi32EEEEEENS_10bfloat16_tENS5_IJlSB_lEEESJ_SK_NS4_8TiledMMAINS4_8MMA_AtomIJNS4_4SM904GMMA27MMA_64x16x16_F32BF16BF16_SSILNSO_5MajorE0ELSQ_0ELNSO_7ScaleInE1ELSR_1EEEEEENS4_6LayoutISC_NS5_IJNSA_ILi0EEESV_SV_EEEEENS5_IJNS4_10UnderscoreESY_SY_EEEEENS4_13SM90_TMA_LOADENS4_14ComposedLayoutINS4_7SwizzleILi2ELi4ELi3EEENS4_18smem_ptr_flag_bitsILi16EEENSU_INS5_IJNSA_ILi8EEESH_EEENS5_IJSH_SB_EEEEEEEvNS4_8identityES11_S1B_vS1C_EENS_8epilogue10collective6detail29Sm90TmaWarpSpecializedAdapterINS1F_15DefaultEpilogueISJ_SK_SK_NS1E_6thread17LinearCombinationISJ_Li1EffLNS1J_9ScaleType4KindE0ELNS_15FloatRoundStyleE2ESJ_EENS1_15EpilogueDefaultEEEEEvvEEEEvNT_6ParamsE --------------------------
	.section	.nv.info._ZN7cutlass13device_kernelINS_4gemm6kernel13GemmUniversalIN4cute5tupleIJiiiiEEENS1_10collective13CollectiveMmaINS1_34MainloopSm90TmaGmmaWarpSpecializedILi11ENS5_IJNS4_1CILi1EEESB_SB_EEENS1_32KernelTmaWarpSpecializedPingpongEEENS5_IJNSA_ILi64EEENSA_ILi240EEENSA_ILi32EEEEEENS_10bfloat16_tENS5_IJlSB_lEEESJ_SK_NS4_8TiledMMAINS4_8MMA_AtomIJNS4_4SM904GMMA27MMA_64x16x16_F32BF16BF16_SSILNSO_5MajorE0ELSQ_0ELNSO_7ScaleInE1ELSR_1EEEEEENS4_6LayoutISC_NS5_IJNSA_ILi0EEESV_SV_EEEEENS5_IJNS4_10UnderscoreESY_SY_EEEEENS4_13SM90_TMA_LOADENS4_14ComposedLayoutINS4_7SwizzleILi2ELi4ELi3EEENS4_18smem_ptr_flag_bitsILi16EEENSU_INS5_IJNSA_ILi8EEESH_EEENS5_IJSH_SB_EEEEEEEvNS4_8identityES11_S1B_vS1C_EENS_8epilogue10collective6detail29Sm90TmaWarpSpecializedAdapterINS1F_15DefaultEpilogueISJ_SK_SK_NS1E_6thread17LinearCombinationISJ_Li1EffLNS1J_9ScaleType4KindE0ELNS_15FloatRoundStyleE2ESJ_EENS1_15EpilogueDefaultEEEEEvvEEEEvNT_6ParamsE,"",@"SHT_CUDA_INFO"
	.sectionflags	@""
	.align	4


	//----- nvinfo : EIATTR_CUDA_API_VERSION
	.align		4
        /*0000*/ 	.byte	0x04, 0x37
        /*0002*/ 	.short	(.L_21 - .L_20)
.L_20:
        /*0004*/ 	.word	0x00000082


	//----- nvinfo : EIATTR_KPARAM_INFO
	.align		4
.L_21:
        /*0008*/ 	.byte	0x04, 0x17
        /*000a*/ 	.short	(.L_23 - .L_22)
.L_22:
        /*000c*/ 	.word	0x00000000
        /*0010*/ 	.short	0x0000
        /*0012*/ 	.short	0x0070
        /*0014*/ 	.byte	0x00, 0xf0, 0x01, 0x10


	//----- nvinfo : EIATTR_SPARSE_MMA_MASK
	.align		4
.L_23:
        /*0018*/ 	.byte	0x03, 0x50
        /*001a*/ 	.short	0x0000


	//----- nvinfo : EIATTR_MAXREG_COUNT
	.align		4
        /*001c*/ 	.byte	0x03, 0x1b
        /*001e*/ 	.short	0x00a8


	//----- nvinfo : EIATTR_NUM_BARRIERS
	.align		4
        /*0020*/ 	.byte	0x02, 0x4c
        /*0022*/ 	.byte	0x01
	.zero		1


	//----- nvinfo : EIATTR_EXTERNS
	.align		4
        /*0024*/ 	.byte	0x04, 0x0f
        /*0026*/ 	.short	(.L_25 - .L_24)


	//   ....[0]....
	.align		4
.L_24:
        /*0028*/ 	.word	index@(__assertfail)


	//----- nvinfo : EIATTR_ANNOTATIONS
	.align		4
.L_25:
        /*002c*/ 	.byte	0x04, 0x55
        /*002e*/ 	.short	(.L_27 - .L_26)


	//   ....[0]....
.L_26:
        /*0030*/ 	.word	0x00000001
        /*0034*/ 	.byte	0xe0, 0x0b, 0x00, 0x00, 0x01, 0x00, 0x00, 0x00, 0x80, 0xb0, 0x00, 0x00, 0x01, 0x00, 0x00, 0x00
        /*0044*/ 	.byte	0x90, 0xbc, 0x00, 0x00


	//----- nvinfo : EIATTR_MERCURY_ISA_VERSION
	.align		4
.L_27:
        /*0048*/ 	.byte	0x03, 0x5f
        /*004a*/ 	.short	0x0101


	//----- nvinfo : EIATTR_INT_WARP_WIDE_INSTR_OFFSETS
	.align		4
        /*004c*/ 	.byte	0x04, 0x31
        /*004e*/ 	.short	(.L_29 - .L_28)


	//   ....[0]....
.L_28:
        /*0050*/ 	.word	0x000004f0


	//   ....[1]....
        /*0054*/ 	.word	0x00000510


	//   ....[2]....
        /*0058*/ 	.word	0x00000590


	//   ....[3]....
        /*005c*/ 	.word	0x000005a0


	//   ....[4]....
        /*0060*/ 	.word	0x000005b0


	//   ....[5]....
        /*0064*/ 	.word	0x000005d0


	//   ....[6]....
        /*0068*/ 	.word	0x00000660


	//   ....[7]....
        /*006c*/ 	.word	0x00000680


	//----- nvinfo : EIATTR_COOP_GROUP_MASK_REGIDS
	.align		4
.L_29:
        /*0070*/ 	.byte	0x04, 0x29
        /*0072*/ 	.short	(.L_31 - .L_30)


	//   ....[0]....
.L_30:
        /*0074*/ 	.word	0xffffffff


	//   ....[1]....
        /*0078*/ 	.word	0xffffffff


	//   ....[2]....
        /*007c*/ 	.word	0xffffffff


	//   ....[3]....
        /*0080*/ 	.word	0xffffffff


	//   ....[4]....
        /*0084*/ 	.word	0xffffffff


	//   ....[5]....
        /*0088*/ 	.word	0xffffffff


	//----- nvinfo : EIATTR_COOP_GROUP_INSTR_OFFSETS
	.align		4
.L_31:
        /*008c*/ 	.byte	0x04, 0x28
        /*008e*/ 	.short	(.L_33 - .L_32)


	//   ....[0]....
.L_32:
        /*0090*/ 	.word	0x00000070


	//   ....[1]....
        /*0094*/ 	.word	0x00000080


	//   ....[2]....
        /*0098*/ 	.word	0x00000140


	//   ....[3]....
        /*009c*/ 	.word	0x000003e0


	//   ....[4]....
        /*00a0*/ 	.word	0x00000420


	//   ....[5]....
        /*00a4*/ 	.word	0x00000470


	//----- nvinfo : EIATTR_REG_RECONFIG
	.align		4
.L_33:
        /*00a8*/ 	.byte	0x01, 0x54
	.zero		2


	//----- nvinfo : EIATTR_SYSCALL_OFFSETS
	.align		4
        /*00ac*/ 	.byte	0x04, 0x46
        /*00ae*/ 	.short	(.L_35 - .L_34)


	//   ....[0]....
.L_34:
        /*00b0*/ 	.word	0x00001690


	//----- nvinfo : EIATTR_MBARRIER_INSTR_OFFSETS
	.align		4
.L_35:
        /*00b4*/ 	.byte	0x04, 0x39
        /*00b6*/ 	.short	(.L_37 - .L_36)


	//   ....[0]....
.L_36:
        /*00b8*/ 	.word	0x00000260
        /*00bc*/ 	.word	0x000000ff
        /*00c0*/ 	.word	0x00000000
        /*00c4*/ 	.short	0x0100
        /*00c6*/ 	.byte	0x08
	.zero		1


	//   ....[1]....
        /*00c8*/ 	.word	0x00000270
        /*00cc*/ 	.word	0x000000ff
        /*00d0*/ 	.word	0x00000058
        /*00d4*/ 	.short	0x0100
        /*00d6*/ 	.byte	0x08
	.zero		1


	//   ....[2]....
        /*00d8*/ 	.word	0x00000280
        /*00dc*/ 	.word	0x000000ff
        /*00e0*/ 	.word	0x00000008
        /*00e4*/ 	.short	0x0100
        /*00e6*/ 	.byte	0x08
	.zero		1


	//   ....[3]....
        /*00e8*/ 	.word	0x00000290
        /*00ec*/ 	.word	0x000000ff
        /*00f0*/ 	.word	0x00000060
        /*00f4*/ 	.short	0x0100
        /*00f6*/ 	.byte	0x08
	.zero		1


	//   ....[4]....
        /*00f8*/ 	.word	0x000002a0
        /*00fc*/ 	.word	0x000000ff
        /*0100*/ 	.word	0x00000010
        /*0104*/ 	.short	0x0100
        /*0106*/ 	.byte	0x08
	.zero		1


	//   ....[5]....
        /*0108*/ 	.word	0x000002b0
        /*010c*/ 	.word	0x000000ff
        /*0110*/ 	.word	0x00000068
        /*0114*/ 	.short	0x0100
        /*0116*/ 	.byte	0x08
	.zero		1


	//   ....[6]....
        /*0118*/ 	.word	0x000002c0
        /*011c*/ 	.word	0x000000ff
        /*0120*/ 	.word	0x00000018
        /*0124*/ 	.short	0x0100
        /*0126*/ 	.byte	0x08
	.zero		1


	//   ....[7]....
        /*0128*/ 	.word	0x000002d0
        /*012c*/ 	.word	0x000000ff
        /*0130*/ 	.word	0x00000070
        /*0134*/ 	.short	0x0100
        /*0136*/ 	.byte	0x08
	.zero		1


	//   ....[8]....
        /*0138*/ 	.word	0x000002e0
        /*013c*/ 	.word	0x000000ff
        /*0140*/ 	.word	0x00000020
        /*0144*/ 	.short	0x0100
        /*0146*/ 	.byte	0x08
	.zero		1


	//   ....[9]....
        /*0148*/ 	.word	0x000002f0
        /*014c*/ 	.word	0x000000ff
        /*0150*/ 	.word	0x00000078
        /*0154*/ 	.short	0x0100
        /*0156*/ 	.byte	0x08
	.zero		1


	//   ....[10]....
        /*0158*/ 	.word	0x00000300
        /*015c*/ 	.word	0x000000ff
        /*0160*/ 	.word	0x00000028
        /*0164*/ 	.short	0x0100
        /*0166*/ 	.byte	0x08
	.zero		1


	//   ....[11]....
        /*0168*/ 	.word	0x00000310
        /*016c*/ 	.word	0x000000ff
        /*0170*/ 	.word	0x00000080
        /*0174*/ 	.short	0x0100
        /*0176*/ 	.byte	0x08
	.zero		1


	//   ....[12]....
        /*0178*/ 	.word	0x00000320
        /*017c*/ 	.word	0x000000ff
        /*0180*/ 	.word	0x00000030
        /*0184*/ 	.short	0x0100
        /*0186*/ 	.byte	0x08
	.zero		1


	//   ....[13]....
        /*0188*/ 	.word	0x00000330
        /*018c*/ 	.word	0x000000ff
        /*0190*/ 	.word	0x00000088
        /*0194*/ 	.short	0x0100
        /*0196*/ 	.byte	0x08
	.zero		1


	//   ....[14]....
        /*0198*/ 	.word	0x00000340
        /*019c*/ 	.word	0x000000ff
        /*01a0*/ 	.word	0x00000038
        /*01a4*/ 	.short	0x0100
        /*01a6*/ 	.byte	0x08
	.zero		1


	//   ....[15]....
        /*01a8*/ 	.word	0x00000350
        /*01ac*/ 	.word	0x000000ff
        /*01b0*/ 	.word	0x00000090
        /*01b4*/ 	.short	0x0100
        /*01b6*/ 	.byte	0x08
	.zero		1


	//   ....[16]....
        /*01b8*/ 	.word	0x00000360
        /*01bc*/ 	.word	0x000000ff
        /*01c0*/ 	.word	0x00000040
        /*01c4*/ 	.short	0x0100
        /*01c6*/ 	.byte	0x08
	.zero		1


	//   ....[17]....
        /*01c8*/ 	.word	0x00000370
        /*01cc*/ 	.word	0x000000ff
        /*01d0*/ 	.word	0x00000098
        /*01d4*/ 	.short	0x0100
        /*01d6*/ 	.byte	0x08
	.zero		1


	//   ....[18]....
        /*01d8*/ 	.word	0x00000380
        /*01dc*/ 	.word	0x000000ff
        /*01e0*/ 	.word	0x00000048
        /*01e4*/ 	.short	0x0100
        /*01e6*/ 	.byte	0x08
	.zero		1


	//   ....[19]....
        /*01e8*/ 	.word	0x00000390
        /*01ec*/ 	.word	0x000000ff
        /*01f0*/ 	.word	0x000000a0
        /*01f4*/ 	.short	0x0100
        /*01f6*/ 	.byte	0x08
	.zero		1


	//   ....[20]....
        /*01f8*/ 	.word	0x000003a0
        /*01fc*/ 	.word	0x000000ff
        /*0200*/ 	.word	0x00000050
        /*0204*/ 	.short	0x0100
        /*0206*/ 	.byte	0x08
	.zero		1


	//   ....[21]....
        /*0208*/ 	.word	0x000003b0
        /*020c*/ 	.word	0x000000ff
        /*0210*/ 	.word	0x000000a8
        /*0214*/ 	.short	0x0100
        /*0216*/ 	.byte	0x08
	.zero		1


	//   ....[22]....
        /*0218*/ 	.word	0x000006c0
        /*021c*/ 	.word	0x000000ff
        /*0220*/ 	.word	0x000000e0
        /*0224*/ 	.short	0x0100
        /*0226*/ 	.byte	0x08
	.zero		1


	//   ....[23]....
        /*0228*/ 	.word	0x00000730
        /*022c*/ 	.word	0x000000ff
        /*0230*/ 	.word	0x000000e8
        /*0234*/ 	.short	0x0100
        /*0236*/ 	.byte	0x08
	.zero		1


	//   ....[24]....
        /*0238*/ 	.word	0x00000750
        /*023c*/ 	.word	0x000000ff
        /*0240*/ 	.word	0x000000c0
        /*0244*/ 	.short	0x0100
        /*0246*/ 	.byte	0x09
	.zero		1


	//   ....[25]....
        /*0248*/ 	.word	0x00000760
        /*024c*/ 	.word	0x000000ff
        /*0250*/ 	.word	0x000000c8
        /*0254*/ 	.short	0x0100
        /*0256*/ 	.byte	0x09
	.zero		1


	//   ....[26]....
        /*0258*/ 	.word	0x00000770
        /*025c*/ 	.word	0x000000ff
        /*0260*/ 	.word	0x000000d0
        /*0264*/ 	.short	0x0100
        /*0266*/ 	.byte	0x09
	.zero		1


	//   ....[27]....
        /*0268*/ 	.word	0x00000780
        /*026c*/ 	.word	0x000000ff
        /*0270*/ 	.word	0x000000d8
        /*0274*/ 	.short	0x0100
        /*0276*/ 	.byte	0x09
	.zero		1


	//   ....[28]....
        /*0278*/ 	.word	0x00001570
        /*027c*/ 	.word	0x00000095
        /*0280*/ 	.word	0x00000000
        /*0284*/ 	.short	0x010a
        /*0286*/ 	.byte	0x29
	.zero		1


	//   ....[29]....
        /*0288*/ 	.word	0x00001710
        /*028c*/ 	.word	0x00000003
        /*0290*/ 	.word	0x00000000
        /*0294*/ 	.short	0x010a
        /*0296*/ 	.byte	0x3f
	.zero		1


	//   ....[30]....
        /*0298*/ 	.word	0x00001770
        /*029c*/ 	.word	0x00000003
        /*02a0*/ 	.word	0x00000000
        /*02a4*/ 	.short	0x010a
        /*02a6*/ 	.byte	0x3f
	.zero		1


	//   ....[31]....
        /*02a8*/ 	.word	0x00002480
        /*02ac*/ 	.word	0x000000ff
        /*02b0*/ 	.word	0x00000000
        /*02b4*/ 	.short	0x010a
        /*02b6*/ 	.byte	0x08
	.zero		1


	//   ....[32]....
        /*02b8*/ 	.word	0x000024c0
        /*02bc*/ 	.word	0x000000ff
        /*02c0*/ 	.word	0x00000000
        /*02c4*/ 	.short	0x010a
        /*02c6*/ 	.byte	0x08
	.zero		1


	//   ....[33]....
        /*02c8*/ 	.word	0x000030e0
        /*02cc*/ 	.word	0x000000ff
        /*02d0*/ 	.word	0x00000000
        /*02d4*/ 	.short	0x0101
        /*02d6*/ 	.byte	0x08
	.zero		1


	//   ....[34]....
        /*02d8*/ 	.word	0x000031d0
        /*02dc*/ 	.word	0x00000096
        /*02e0*/ 	.word	0x00000000
        /*02e4*/ 	.short	0x0101
        /*02e6*/ 	.byte	0x2a
	.zero		1


	//   ....[35]....
        /*02e8*/ 	.word	0x000032a0
        /*02ec*/ 	.word	0x000000ff
        /*02f0*/ 	.word	0x00000000
        /*02f4*/ 	.short	0x0101
        /*02f6*/ 	.byte	0x06
	.zero		1


	//   ....[36]....
        /*02f8*/ 	.word	0x00003350
        /*02fc*/ 	.word	0x00000095
        /*0300*/ 	.word	0x00000010
        /*0304*/ 	.short	0x010a
        /*0306*/ 	.byte	0x29
	.zero		1


	//   ....[37]....
        /*0308*/ 	.word	0x0000b0a0
        /*030c*/ 	.word	0x00000098
        /*0310*/ 	.word	0x00000000
        /*0314*/ 	.short	0x0101
        /*0316*/ 	.byte	0x2a
	.zero		1


	//   ....[38]....
        /*0318*/ 	.word	0x0000ba00
        /*031c*/ 	.word	0x0000000a
        /*0320*/ 	.word	0x00000058
        /*0324*/ 	.short	0x010a
        /*0326*/ 	.byte	0x3f
	.zero		1


	//   ....[39]....
        /*0328*/ 	.word	0x0000bda0
        /*032c*/ 	.word	0x00000005
        /*0330*/ 	.word	0x000000e8
        /*0334*/ 	.short	0x0101
        /*0336*/ 	.byte	0x3f
	.zero		1


	//   ....[40]....
        /*0338*/ 	.word	0x0000c520
        /*033c*/ 	.word	0x00000009
        /*0340*/ 	.word	0x00000000
        /*0344*/ 	.short	0x010a
        /*0346*/ 	.byte	0x3f
	.zero		1


	//   ....[41]....
        /*0348*/ 	.word	0x0000c5a0
        /*034c*/ 	.word	0x00000008
        /*0350*/ 	.word	0x00000000
        /*0354*/ 	.short	0x010a
        /*0356*/ 	.byte	0x3f
	.zero		1


	//   ....[42]....
        /*0358*/ 	.word	0x0000c630
        /*035c*/ 	.word	0x00000009
        /*0360*/ 	.word	0x00000000
        /*0364*/ 	.short	0x010a
        /*0366*/ 	.byte	0x3f
	.zero		1


	//   ....[43]....
        /*0368*/ 	.word	0x0000c6c0
        /*036c*/ 	.word	0x00000008
        /*0370*/ 	.word	0x00000000
        /*0374*/ 	.short	0x010a
        /*0376*/ 	.byte	0x3f
	.zero		1


	//   ....[44]....
        /*0378*/ 	.word	0x0000c750
        /*037c*/ 	.word	0x00000009
        /*0380*/ 	.word	0x00000000
        /*0384*/ 	.short	0x010a
        /*0386*/ 	.byte	0x3f
	.zero		1


	//   ....[45]....
        /*0388*/ 	.word	0x0000c7e0
        /*038c*/ 	.word	0x00000008
        /*0390*/ 	.word	0x00000000
        /*0394*/ 	.short	0x010a
        /*0396*/ 	.byte	0x3f
	.zero		1


	//   ....[46]....
        /*0398*/ 	.word	0x0000c870
        /*039c*/ 	.word	0x00000009
        /*03a0*/ 	.word	0x00000000
        /*03a4*/ 	.short	0x010a
        /*03a6*/ 	.byte	0x3f
	.zero		1


	//   ....[47]....
        /*03a8*/ 	.word	0x0000c900
        /*03ac*/ 	.word	0x00000008
        /*03b0*/ 	.word	0x00000000
        /*03b4*/ 	.short	0x010a
        /*03b6*/ 	.byte	0x3f
	.zero		1


	//   ....[48]....
        /*03b8*/ 	.word	0x0000c990
        /*03bc*/ 	.word	0x00000009
        /*03c0*/ 	.word	0x00000000
        /*03c4*/ 	.short	0x010a
        /*03c6*/ 	.byte	0x3f
	.zero		1


	//   ....[49]....
        /*03c8*/ 	.word	0x0000ca20
        /*03cc*/ 	.word	0x00000006
        /*03d0*/ 	.word	0x00000000
        /*03d4*/ 	.short	0x010a
        /*03d6*/ 	.byte	0x3f
	.zero		1


	//   ....[50]....
        /*03d8*/ 	.word	0x0000cab0
        /*03dc*/ 	.word	0x00000003
        /*03e0*/ 	.word	0x00000000
        /*03e4*/ 	.short	0x010a
        /*03e6*/ 	.byte	0x3f
	.zero		1


	//   ....[51]....
        /*03e8*/ 	.word	0x0000cb10
        /*03ec*/ 	.word	0x00000097
        /*03f0*/ 	.word	0x00000000
        /*03f4*/ 	.short	0x010a
        /*03f6*/ 	.byte	0x3f
	.zero		1


	//   ....[52]....
        /*03f8*/ 	.word	0x0000cb60
        /*03fc*/ 	.word	0x00000003
        /*0400*/ 	.word	0x00000000
        /*0404*/ 	.short	0x010a
        /*0406*/ 	.byte	0x3f
	.zero		1


	//   ....[53]....
        /*0408*/ 	.word	0x0000cbc0
        /*040c*/ 	.word	0x00000004
        /*0410*/ 	.word	0x00000000
        /*0414*/ 	.short	0x010a
        /*0416*/ 	.byte	0x3f
	.zero		1


	//   ....[54]....
        /*0418*/ 	.word	0x0000cc10
        /*041c*/ 	.word	0x00000097
        /*0420*/ 	.word	0x00000010
        /*0424*/ 	.short	0x010a
        /*0426*/ 	.byte	0x3f
	.zero		1


	//   ....[55]....
        /*0428*/ 	.word	0x0000cce0
        /*042c*/ 	.word	0x0000000a
        /*0430*/ 	.word	0x00000058
        /*0434*/ 	.short	0x010a
        /*0436*/ 	.byte	0x3f
	.zero		1


	//   ....[56]....
        /*0438*/ 	.word	0x0000cdb0
        /*043c*/ 	.word	0x00000009
        /*0440*/ 	.word	0x00000000
        /*0444*/ 	.short	0x010a
        /*0446*/ 	.byte	0x3f
	.zero		1


	//   ....[57]....
        /*0448*/ 	.word	0x0000ce00
        /*044c*/ 	.word	0x00000008
        /*0450*/ 	.word	0x00000000
        /*0454*/ 	.short	0x010a
        /*0456*/ 	.byte	0x3f
	.zero		1


	//   ....[58]....
        /*0458*/ 	.word	0x0000ce50
        /*045c*/ 	.word	0x00000009
        /*0460*/ 	.word	0x00000000
        /*0464*/ 	.short	0x010a
        /*0466*/ 	.byte	0x3f
	.zero		1


	//   ....[59]....
        /*0468*/ 	.word	0x0000cea0
        /*046c*/ 	.word	0x00000008
        /*0470*/ 	.word	0x00000000
        /*0474*/ 	.short	0x010a
        /*0476*/ 	.byte	0x3f
	.zero		1


	//   ....[60]....
        /*0478*/ 	.word	0x0000cef0
        /*047c*/ 	.word	0x00000009
        /*0480*/ 	.word	0x00000000
        /*0484*/ 	.short	0x010a
        /*0486*/ 	.byte	0x3f
	.zero		1


	//   ....[61]....
        /*0488*/ 	.word	0x0000cf40
        /*048c*/ 	.word	0x00000008
        /*0490*/ 	.word	0x00000000
        /*0494*/ 	.short	0x010a
        /*0496*/ 	.byte	0x3f
	.zero		1


	//   ....[62]....
        /*0498*/ 	.word	0x0000cf90
        /*049c*/ 	.word	0x00000009
        /*04a0*/ 	.word	0x00000000
        /*04a4*/ 	.short	0x010a
        /*04a6*/ 	.byte	0x3f
	.zero		1


	//   ....[63]....
        /*04a8*/ 	.word	0x0000cfe0
        /*04ac*/ 	.word	0x00000008
        /*04b0*/ 	.word	0x00000000
        /*04b4*/ 	.short	0x010a
        /*04b6*/ 	.byte	0x3f
	.zero		1


	//   ....[64]....
        /*04b8*/ 	.word	0x0000d030
        /*04bc*/ 	.word	0x00000009
        /*04c0*/ 	.word	0x00000000
        /*04c4*/ 	.short	0x010a
        /*04c6*/ 	.byte	0x3f
	.zero		1


	//   ....[65]....
        /*04c8*/ 	.word	0x0000d080
        /*04cc*/ 	.word	0x00000006
        /*04d0*/ 	.word	0x00000000
        /*04d4*/ 	.short	0x010a
        /*04d6*/ 	.byte	0x3f
	.zero		1


	//----- nvinfo : EIATTR_NUM_MBARRIERS
	.align		4
.L_37:
        /*04d8*/ 	.byte	0x03, 0x38
        /*04da*/ 	.short	0x001c


	//----- nvinfo : EIATTR_EXIT_INSTR_OFFSETS
	.align		4
        /*04dc*/ 	.byte	0x04, 0x1c
        /*04de*/ 	.short	(.L_39 - .L_38)


	//   ....[0]....
.L_38:
        /*04e0*/ 	.word	0x00001290


	//   ....[1]....
        /*04e4*/ 	.word	0x000012f0


	//   ....[2]....
        /*04e8*/ 	.word	0x0000b730


	//   ....[3]....
        /*04ec*/ 	.word	0x0000b760


	//   ....[4]....
        /*04f0*/ 	.word	0x0000cb00


	//----- nvinfo : EIATTR_MAX_THREADS
	.align		4
.L_39:
        /*04f4*/ 	.byte	0x04, 0x05
        /*04f6*/ 	.short	(.L_41 - .L_40)
.L_40:
        /*04f8*/ 	.word	0x00000180
        /*04fc*/ 	.word	0x00000001
        /*0500*/ 	.word	0x00000001


	//----- nvinfo : EIATTR_CRS_STACK_SIZE
	.align		4
.L_41:
        /*0504*/ 	.byte	0x04, 0x1e
        /*0506*/ 	.short	(.L_43 - .L_42)
.L_42:
        /*0508*/ 	.word	0x00000000


	//----- nvinfo : EIATTR_CBANK_PARAM_SIZE
	.align		4
.L_43:
        /*050c*/ 	.byte	0x03, 0x19
        /*050e*/ 	.short	0x0470


	//----- nvinfo : EIATTR_PARAM_CBANK
	.align		4
        /*0510*/ 	.byte	0x04, 0x0a
        /*0512*/ 	.short	(.L_45 - .L_44)
	.align		4
.L_44:
        /*0514*/ 	.word	index@(.nv.constant0._ZN7cutlass13device_kernelINS_4gemm6kernel13GemmUniversalIN4cute5tupleIJiiiiEEENS1_10collective13CollectiveMmaINS1_34MainloopSm90TmaGmmaWarpSpecializedILi11ENS5_IJNS4_1CILi1EEESB_SB_EEENS1_32KernelTmaWarpSpecializedPingpongEEENS5_IJNSA_ILi64EEENSA_ILi240EEENSA_ILi32EEEEEENS_10bfloat16_tENS5_IJlSB_lEEESJ_SK_NS4_8TiledMMAINS4_8MMA_AtomIJNS4_4SM904GMMA27MMA_64x16x16_F32BF16BF16_SSILNSO_5MajorE0ELSQ_0ELNSO_7ScaleInE1ELSR_1EEEEEENS4_6LayoutISC_NS5_IJNSA_ILi0EEESV_SV_EEEEENS5_IJNS4_10UnderscoreESY_SY_EEEEENS4_13SM90_TMA_LOADENS4_14ComposedLayoutINS4_7SwizzleILi2ELi4ELi3EEENS4_18smem_ptr_flag_bitsILi16EEENSU_INS5_IJNSA_ILi8EEESH_EEENS5_IJSH_SB_EEEEEEEvNS4_8identityES11_S1B_vS1C_EENS_8epilogue10collective6detail29Sm90TmaWarpSpecializedAdapterINS1F_15DefaultEpilogueISJ_SK_SK_NS1E_6thread17LinearCombinationISJ_Li1EffLNS1J_9ScaleType4KindE0ELNS_15FloatRoundStyleE2ESJ_EENS1_15EpilogueDefaultEEEEEvvEEEEvNT_6ParamsE)
        /*0518*/ 	.short	0x0210
        /*051a*/ 	.short	0x0470


	//----- nvinfo : EIATTR_SW_WAR
	.align		4
.L_45:
        /*051c*/ 	.byte	0x04, 0x36
        /*051e*/ 	.short	(.L_47 - .L_46)
.L_46:
        /*0520*/ 	.word	0x00000008
.L_47:


//--------------------- .nv.callgraph             --------------------------
	.section	.nv.callgraph,"",@"SHT_CUDA_CALLGRAPH"
	.align	4
	.sectionentsize	8
	.align		4
        /*0000*/ 	.word	0x00000000
	.align		4
        /*0004*/ 	.word	0xffffffff
	.align		4
        /*0008*/ 	.word	index@(_ZN7cutlass13device_kernelINS_4gemm6kernel13GemmUniversalIN4cute5tupleIJiiiiEEENS1_10collective13CollectiveMmaINS1_34MainloopSm90TmaGmmaWarpSpecializedILi11ENS5_IJNS4_1CILi1EEESB_SB_EEENS1_32KernelTmaWarpSpecializedPingpongEEENS5_IJNSA_ILi64EEENSA_ILi240EEENSA_ILi32EEEEEENS_10bfloat16_tENS5_IJlSB_lEEESJ_SK_NS4_8TiledMMAINS4_8MMA_AtomIJNS4_4SM904GMMA27MMA_64x16x16_F32BF16BF16_SSILNSO_5MajorE0ELSQ_0ELNSO_7ScaleInE1ELSR_1EEEEEENS4_6LayoutISC_NS5_IJNSA_ILi0EEESV_SV_EEEEENS5_IJNS4_10UnderscoreESY_SY_EEEEENS4_13SM90_TMA_LOADENS4_14ComposedLayoutINS4_7SwizzleILi2ELi4ELi3EEENS4_18smem_ptr_flag_bitsILi16EEENSU_INS5_IJNSA_ILi8EEESH_EEENS5_IJSH_SB_EEEEEEEvNS4_8identityES11_S1B_vS1C_EENS_8epilogue10collective6detail29Sm90TmaWarpSpecializedAdapterINS1F_15DefaultEpilogueISJ_SK_SK_NS1E_6thread17LinearCombinationISJ_Li1EffLNS1J_9ScaleType4KindE0ELNS_15FloatRoundStyleE2ESJ_EENS1_15EpilogueDefaultEEEEEvvEEEEvNT_6ParamsE)
	.align		4
        /*000c*/ 	.word	index@(__assertfail)
	.align		4
        /*0010*/ 	.word	0x00000000
	.align		4
        /*0014*/ 	.word	0xfffffffe
	.align		4
        /*0018*/ 	.word	0x00000000
	.align		4
        /*001c*/ 	.word	0xfffffffd
	.align		4
        /*0020*/ 	.word	0x00000000
	.align		4
        /*0024*/ 	.word	0xfffffffc


//--------------------- .nv.constant4             --------------------------
	.section	.nv.constant4,"a",@progbits
	.align	8
	.align		8
.nv.constant4:
        /*0000*/ 	.dword	__assertfail
	.align		8
        /*0008*/ 	.dword	__unnamed_1
	.align		8
        /*0010*/ 	.dword	_ZN40_INTERNAL_14c912dc_4_k_cu_fdd2b1b7_159604cuda3std3__45__cpo5beginE
	.align		8
        /*0018*/ 	.dword	_ZN40_INTERNAL_14c912dc_4_k_cu_fdd2b1b7_159604cuda3std3__45__cpo3endE
	.align		8
        /*0020*/ 	.dword	_ZN40_INTERNAL_14c912dc_4_k_cu_fdd2b1b7_159604cuda3std3__45__cpo6cbeginE
	.align		8
        /*0028*/ 	.dword	_ZN40_INTERNAL_14c912dc_4_k_cu_fdd2b1b7_159604cuda3std3__45__cpo4cendE
	.align		8
        /*0030*/ 	.dword	_ZN40_INTERNAL_14c912dc_4_k_cu_fdd2b1b7_159604cuda3std3__442_GLOBAL__N__14c912dc_4_k_cu_fdd2b1b7_159606ignoreE
	.align		8
        /*0038*/ 	.dword	_ZN40_INTERNAL_14c912dc_4_k_cu_fdd2b1b7_159604cuda3std3__419piecewise_constructE
	.align		8
        /*0040*/ 	.dword	_ZN40_INTERNAL_14c912dc_4_k_cu_fdd2b1b7_159604cuda3std3__48in_placeE
	.align		8
        /*0048*/ 	.dword	_ZN40_INTERNAL_14c912dc_4_k_cu_fdd2b1b7_159604cuda3std6ranges3__45__cpo4swapE
	.align		8
        /*0050*/ 	.dword	_ZN40_INTERNAL_14c912dc_4_k_cu_fdd2b1b7_159604cuda3std6ranges3__45__cpo9iter_moveE
	.align		8
        /*0058*/ 	.dword	_ZN40_INTERNAL_14c912dc_4_k_cu_fdd2b1b7_159604cute7productE
	.align		8
        /*0060*/ 	.dword	_ZN40_INTERNAL_14c912dc_4_k_cu_fdd2b1b7_159604cute1_E
	.align		8
        /*0068*/ 	.dword	$str$22
	.align		8
        /*0070*/ 	.dword	$str$23


//--------------------- .text._ZN7cutlass13device_kernelINS_4gemm6kernel13GemmUniversalIN4cute5tupleIJiiiiEEENS1_10collective13CollectiveMmaINS1_34MainloopSm90TmaGmmaWarpSpecializedILi11ENS5_IJNS4_1CILi1EEESB_SB_EEENS1_32KernelTmaWarpSpecializedPingpongEEENS5_IJNSA_ILi64EEENSA_ILi240EEENSA_ILi32EEEEEENS_10bfloat16_tENS5_IJlSB_lEEESJ_SK_NS4_8TiledMMAINS4_8MMA_AtomIJNS4_4SM904GMMA27MMA_64x16x16_F32BF16BF16_SSILNSO_5MajorE0ELSQ_0ELNSO_7ScaleInE1ELSR_1EEEEEENS4_6LayoutISC_NS5_IJNSA_ILi0EEESV_SV_EEEEENS5_IJNS4_10UnderscoreESY_SY_EEEEENS4_13SM90_TMA_LOADENS4_14ComposedLayoutINS4_7SwizzleILi2ELi4ELi3EEENS4_18smem_ptr_flag_bitsILi16EEENSU_INS5_IJNSA_ILi8EEESH_EEENS5_IJSH_SB_EEEEEEEvNS4_8identityES11_S1B_vS1C_EENS_8epilogue10collective6detail29Sm90TmaWarpSpecializedAdapterINS1F_15DefaultEpilogueISJ_SK_SK_NS1E_6thread17LinearCombinationISJ_Li1EffLNS1J_9ScaleType4KindE0ELNS_15FloatRoundStyleE2ESJ_EENS1_15EpilogueDefaultEEEEEvvEEEEvNT_6ParamsE --------------------------
	.section	.text._ZN7cutlass13device_kernelINS_4gemm6kernel13GemmUniversalIN4cute5tupleIJiiiiEEENS1_10collective13CollectiveMmaINS1_34MainloopSm90TmaGmmaWarpSpecializedILi11ENS5_IJNS4_1CILi1EEESB_SB_EEENS1_32KernelTmaWarpSpecializedPingpongEEENS5_IJNSA_ILi64EEENSA_ILi240EEENSA_ILi32EEEEEENS_10bfloat16_tENS5_IJlSB_lEEESJ_SK_NS4_8TiledMMAINS4_8MMA_AtomIJNS4_4SM904GMMA27MMA_64x16x16_F32BF16BF16_SSILNSO_5MajorE0ELSQ_0ELNSO_7ScaleInE1ELSR_1EEEEEENS4_6LayoutISC_NS5_IJNSA_ILi0EEESV_SV_EEEEENS5_IJNS4_10UnderscoreESY_SY_EEEEENS4_13SM90_TMA_LOADENS4_14ComposedLayoutINS4_7SwizzleILi2ELi4ELi3EEENS4_18smem_ptr_flag_bitsILi16EEENSU_INS5_IJNSA_ILi8EEESH_EEENS5_IJSH_SB_EEEEEEEvNS4_8identityES11_S1B_vS1C_EENS_8epilogue10collective6detail29Sm90TmaWarpSpecializedAdapterINS1F_15DefaultEpilogueISJ_SK_SK_NS1E_6thread17LinearCombinationISJ_Li1EffLNS1J_9ScaleType4KindE0ELNS_15FloatRoundStyleE2ESJ_EENS1_15EpilogueDefaultEEEEEvvEEEEvNT_6ParamsE,"ax",@progbits
	.align	128
.text._ZN7cutlass13device_kernelINS_4gemm6kernel13GemmUniversalIN4cute5tupleIJiiiiEEENS1_10collective13CollectiveMmaINS1_34MainloopSm90TmaGmmaWarpSpecializedILi11ENS5_IJNS4_1CILi1EEESB_SB_EEENS1_32KernelTmaWarpSpecializedPingpongEEENS5_IJNSA_ILi64EEENSA_ILi240EEENSA_ILi32EEEEEENS_10bfloat16_tENS5_IJlSB_lEEESJ_SK_NS4_8TiledMMAINS4_8MMA_AtomIJNS4_4SM904GMMA27MMA_64x16x16_F32BF16BF16_SSILNSO_5MajorE0ELSQ_0ELNSO_7ScaleInE1ELSR_1EEEEEENS4_6LayoutISC_NS5_IJNSA_ILi0EEESV_SV_EEEEENS5_IJNS4_10UnderscoreESY_SY_EEEEENS4_13SM90_TMA_LOADENS4_14ComposedLayoutINS4_7SwizzleILi2ELi4ELi3EEENS4_18smem_ptr_flag_bitsILi16EEENSU_INS5_IJNSA_ILi8EEESH_EEENS5_IJSH_SB_EEEEEEEvNS4_8identityES11_S1B_vS1C_EENS_8epilogue10collective6detail29Sm90TmaWarpSpecializedAdapterINS1F_15DefaultEpilogueISJ_SK_SK_NS1E_6thread17LinearCombinationISJ_Li1EffLNS1J_9ScaleType4KindE0ELNS_15FloatRoundStyleE2ESJ_EENS1_15EpilogueDefaultEEEEEvvEEEEvNT_6ParamsE:
        .type           _ZN7cutlass13device_kernelINS_4gemm6kernel13GemmUniversalIN4cute5tupleIJiiiiEEENS1_10collective13CollectiveMmaINS1_34MainloopSm90TmaGmmaWarpSpecializedILi11ENS5_IJNS4_1CILi1EEESB_SB_EEENS1_32KernelTmaWarpSpecializedPingpongEEENS5_IJNSA_ILi64EEENSA_ILi240EEENSA_ILi32EEEEEENS_10bfloat16_tENS5_IJlSB_lEEESJ_SK_NS4_8TiledMMAINS4_8MMA_AtomIJNS4_4SM904GMMA27MMA_64x16x16_F32BF16BF16_SSILNSO_5MajorE0ELSQ_0ELNSO_7ScaleInE1ELSR_1EEEEEENS4_6LayoutISC_NS5_IJNSA_ILi0EEESV_SV_EEEEENS5_IJNS4_10UnderscoreESY_SY_EEEEENS4_13SM90_TMA_LOADENS4_14ComposedLayoutINS4_7SwizzleILi2ELi4ELi3EEENS4_18smem_ptr_flag_bitsILi16EEENSU_INS5_IJNSA_ILi8EEESH_EEENS5_IJSH_SB_EEEEEEEvNS4_8identityES11_S1B_vS1C_EENS_8epilogue10collective6detail29Sm90TmaWarpSpecializedAdapterINS1F_15DefaultEpilogueISJ_SK_SK_NS1E_6thread17LinearCombinationISJ_Li1EffLNS1J_9ScaleType4KindE0ELNS_15FloatRoundStyleE2ESJ_EENS1_15EpilogueDefaultEEEEEvvEEEEvNT_6ParamsE,@function
        .size           _ZN7cutlass13device_kernelINS_4gemm6kernel13GemmUniversalIN4cute5tupleIJiiiiEEENS1_10collective13CollectiveMmaINS1_34MainloopSm90TmaGmmaWarpSpecializedILi11ENS5_IJNS4_1CILi1EEESB_SB_EEENS1_32KernelTmaWarpSpecializedPingpongEEENS5_IJNSA_ILi64EEENSA_ILi240EEENSA_ILi32EEEEEENS_10bfloat16_tENS5_IJlSB_lEEESJ_SK_NS4_8TiledMMAINS4_8MMA_AtomIJNS4_4SM904GMMA27MMA_64x16x16_F32BF16BF16_SSILNSO_5MajorE0ELSQ_0ELNSO_7ScaleInE1ELSR_1EEEEEENS4_6LayoutISC_NS5_IJNSA_ILi0EEESV_SV_EEEEENS5_IJNS4_10UnderscoreESY_SY_EEEEENS4_13SM90_TMA_LOADENS4_14ComposedLayoutINS4_7SwizzleILi2ELi4ELi3EEENS4_18smem_ptr_flag_bitsILi16EEENSU_INS5_IJNSA_ILi8EEESH_EEENS5_IJSH_SB_EEEEEEEvNS4_8identityES11_S1B_vS1C_EENS_8epilogue10collective6detail29Sm90TmaWarpSpecializedAdapterINS1F_15DefaultEpilogueISJ_SK_SK_NS1E_6thread17LinearCombinationISJ_Li1EffLNS1J_9ScaleType4KindE0ELNS_15FloatRoundStyleE2ESJ_EENS1_15EpilogueDefaultEEEEEvvEEEEvNT_6ParamsE,(.L_x_324 - _ZN7cutlass13device_kernelINS_4gemm6kernel13GemmUniversalIN4cute5tupleIJiiiiEEENS1_10collective13CollectiveMmaINS1_34MainloopSm90TmaGmmaWarpSpecializedILi11ENS5_IJNS4_1CILi1EEESB_SB_EEENS1_32KernelTmaWarpSpecializedPingpongEEENS5_IJNSA_ILi64EEENSA_ILi240EEENSA_ILi32EEEEEENS_10bfloat16_tENS5_IJlSB_lEEESJ_SK_NS4_8TiledMMAINS4_8MMA_AtomIJNS4_4SM904GMMA27MMA_64x16x16_F32BF16BF16_SSILNSO_5MajorE0ELSQ_0ELNSO_7ScaleInE1ELSR_1EEEEEENS4_6LayoutISC_NS5_IJNSA_ILi0EEESV_SV_EEEEENS5_IJNS4_10UnderscoreESY_SY_EEEEENS4_13SM90_TMA_LOADENS4_14ComposedLayoutINS4_7SwizzleILi2ELi4ELi3EEENS4_18smem_ptr_flag_bitsILi16EEENSU_INS5_IJNSA_ILi8EEESH_EEENS5_IJSH_SB_EEEEEEEvNS4_8identityES11_S1B_vS1C_EENS_8epilogue10collective6detail29Sm90TmaWarpSpecializedAdapterINS1F_15DefaultEpilogueISJ_SK_SK_NS1E_6thread17LinearCombinationISJ_Li1EffLNS1J_9ScaleType4KindE0ELNS_15FloatRoundStyleE2ESJ_EENS1_15EpilogueDefaultEEEEEvvEEEEvNT_6ParamsE)
        .other          _ZN7cutlass13device_kernelINS_4gemm6kernel13GemmUniversalIN4cute5tupleIJiiiiEEENS1_10collective13CollectiveMmaINS1_34MainloopSm90TmaGmmaWarpSpecializedILi11ENS5_IJNS4_1CILi1EEESB_SB_EEENS1_32KernelTmaWarpSpecializedPingpongEEENS5_IJNSA_ILi64EEENSA_ILi240EEENSA_ILi32EEEEEENS_10bfloat16_tENS5_IJlSB_lEEESJ_SK_NS4_8TiledMMAINS4_8MMA_AtomIJNS4_4SM904GMMA27MMA_64x16x16_F32BF16BF16_SSILNSO_5MajorE0ELSQ_0ELNSO_7ScaleInE1ELSR_1EEEEEENS4_6LayoutISC_NS5_IJNSA_ILi0EEESV_SV_EEEEENS5_IJNS4_10UnderscoreESY_SY_EEEEENS4_13SM90_TMA_LOADENS4_14ComposedLayoutINS4_7SwizzleILi2ELi4ELi3EEENS4_18smem_ptr_flag_bitsILi16EEENSU_INS5_IJNSA_ILi8EEESH_EEENS5_IJSH_SB_EEEEEEEvNS4_8identityES11_S1B_vS1C_EENS_8epilogue10collective6detail29Sm90TmaWarpSpecializedAdapterINS1F_15DefaultEpilogueISJ_SK_SK_NS1E_6thread17LinearCombinationISJ_Li1EffLNS1J_9ScaleType4KindE0ELNS_15FloatRoundStyleE2ESJ_EENS1_15EpilogueDefaultEEEEEvvEEEEvNT_6ParamsE,@"STO_CUDA_ENTRY STV_DEFAULT"
_ZN7cutlass13device_kernelINS_4gemm6kernel13GemmUniversalIN4cute5tupleIJiiiiEEENS1_10collective13CollectiveMmaINS1_34MainloopSm90TmaGmmaWarpSpecializedILi11ENS5_IJNS4_1CILi1EEESB_SB_EEENS1_32KernelTmaWarpSpecializedPingpongEEENS5_IJNSA_ILi64EEENSA_ILi240EEENSA_ILi32EEEEEENS_10bfloat16_tENS5_IJlSB_lEEESJ_SK_NS4_8TiledMMAINS4_8MMA_AtomIJNS4_4SM904GMMA27MMA_64x16x16_F32BF16BF16_SSILNSO_5MajorE0ELSQ_0ELNSO_7ScaleInE1ELSR_1EEEEEENS4_6LayoutISC_NS5_IJNSA_ILi0EEESV_SV_EEEEENS5_IJNS4_10UnderscoreESY_SY_EEEEENS4_13SM90_TMA_LOADENS4_14ComposedLayoutINS4_7SwizzleILi2ELi4ELi3EEENS4_18smem_ptr_flag_bitsILi16EEENSU_INS5_IJNSA_ILi8EEESH_EEENS5_IJSH_SB_EEEEEEEvNS4_8identityES11_S1B_vS1C_EENS_8epilogue10collective6detail29Sm90TmaWarpSpecializedAdapterINS1F_15DefaultEpilogueISJ_SK_SK_NS1E_6thread17LinearCombinationISJ_Li1EffLNS1J_9ScaleType4KindE0ELNS_15FloatRoundStyleE2ESJ_EENS1_15EpilogueDefaultEEEEEvvEEEEvNT_6ParamsE:
[----:B------:R-:W0:Y:S02]  /*0000*/  LDC R1, c[0x0][0x28] ;  /* 0x00000a00ff017b82 */ /* 0x000e240000000800 */
[----:B0-----:R-:W-:Y:S01]  /*0010*/  VIADD R1, R1, 0xfffffff8 ;  /* 0xfffffff801017836 */ /* 0x001fe20000000000 */
[----:B------:R-:W0:Y:S01]  /*0020*/  S2R R4, SR_TID.X ;  /* 0x0000000000047919 */ /* 0x000e220000002100 */
[----:B------:R-:W-:Y:S01]  /*0030*/  ELECT P0, URZ, PT ;  /* 0x00000000003f782f */ /* 0x000fe20003800000 */
[----:B------:R-:W-:Y:S01]  /*0040*/  BSSY B0, `(.L_x_0) ;  /* 0x000000f000007945 */ /* 0x000fe20003800000 */
[--C-:B0-----:R-:W-:Y:S02]  /*0050*/  SHF.R.U32.HI R0, RZ, 0x5, R4.reuse ;  /* 0x00000005ff007819 */ /* 0x101fe40000011604 */
[----:B------:R-:W-:-:S03]  /*0060*/  SHF.R.U32.HI R5, RZ, 0x7, R4 ;  /* 0x00000007ff057819 */ /* 0x000fc60000011604 */
[----:B------:R-:W0:Y:S04]  /*0070*/  SHFL.IDX PT, R2, R0, RZ, 0x1f ;  /* 0x00001fff00027589 */ /* 0x000e2800000e0000 */
[----:B------:R1:W2:Y:S01]  /*0080*/  SHFL.IDX PT, R8, R5, RZ, 0x1f ;  /* 0x00001fff05087589 */ /* 0x0002a200000e0000 */
[----:B0-----:R-:W-:-:S13]  /*0090*/  ISETP.NE.OR P0, PT, R2, RZ, !P0 ;  /* 0x000000ff0200720c */ /* 0x001fda0004705670 */
[----:B-12---:R-:W-:Y:S05]  /*00a0*/  @P0 BRA `(.L_x_1) ;  /* 0x0000000000200947 */ /* 0x006fea0003800000 */
[----:B------:R-:W-:Y:S02]  /*00b0*/  ULDC.64 UR4, c[0x0][0x198] ;  /* 0x0000660000047ab9 */ /* 0x000fe40000000a00 */
[----:B------:R-:W-:Y:S02]  /*00c0*/  UIADD3 UR6, UP0, UR4, 0xf0, URZ ;  /* 0x000000f004067890 */ /* 0x000fe4000ff1e03f */
[----:B------:R-:W-:Y:S02]  /*00d0*/  UIADD3 UR4, UP1, UR4, 0x1f0, URZ ;  /* 0x000001f004047890 */ /* 0x000fe4000ff3e03f */
[----:B------:R-:W-:Y:S02]  /*00e0*/  UIADD3.X UR7, URZ, UR5, URZ, UP0, !UPT ;  /* 0x000000053f077290 */ /* 0x000fe400087fe43f */
[----:B------:R-:W-:-:S07]  /*00f0*/  UIADD3.X UR5, URZ, UR5, URZ, UP1, !UPT ;  /* 0x000000053f057290 */ /* 0x000fce0008ffe43f */
[----:B------:R0:W-:Y:S02]  /*0100*/  UTMACCTL.PF [UR6] ;  /* 0x00000000060079b9 */ /* 0x0001e40008040000 */
[----:B------:R0:W-:Y:S02]  /*0110*/  UTMACCTL.PF [UR4] ;  /* 0x00000000040079b9 */ /* 0x0001e40008040000 */
[----:B0-----:R-:W-:Y:S01]  /*0120*/  NOP ;  /* 0x0000000000007918 */ /* 0x001fe20000000000 */
.L_x_1:
[----:B------:R-:W-:Y:S05]  /*0130*/  BSYNC B0 ;  /* 0x0000000000007941 */ /* 0x000fea0003800000 */
.L_x_0:
[----:B------:R-:W0:Y:S02]  /*0140*/  SHFL.IDX PT, R3, R0, RZ, 0x1f ;  /* 0x00001fff00037589 */ /* 0x000e2400000e0000 */
[----:B0-----:R-:W-:-:S13]  /*0150*/  ISETP.NE.AND P0, PT, R3, RZ, PT ;  /* 0x000000ff0300720c */ /* 0x001fda0003f05270 */
[----:B------:R-:W-:Y:S05]  /*0160*/  @P0 BRA `(.L_x_2) ;  /* 0x00000000009c0947 */ /* 0x000fea0003800000 */
[----:B------:R-:W-:Y:S01]  /*0170*/  ELECT P0, URZ, PT ;  /* 0x00000000003f782f */ /* 0x000fe20003800000 */
[----:B------:R-:W-:-:S12]  /*0180*/  BSSY B0, `(.L_x_2) ;  /* 0x0000025000007945 */ /* 0x000fd80003800000 */
[----:B------:R-:W-:Y:S05]  /*0190*/  @!P0 BRA `(.L_x_3) ;  /* 0x00000000008c8947 */ /* 0x000fea0003800000 */
[----:B------:R-:W0:Y:S01]  /*01a0*/  S2UR UR8, SR_CgaCtaId ;  /* 0x00000000000879c3 */ /* 0x000e220000008800 */
[----:B------:R-:W-:Y:S01]  /*01b0*/  UMOV UR4, 0x400 ;  /* 0x0000040000047882 */ /* 0x000fe20000000000 */
[----:B------:R-:W-:Y:S01]  /*01c0*/  UMOV UR5, 0x1 ;  /* 0x0000000100057882 */ /* 0x000fe20000000000 */
[----:B------:R-:W-:Y:S02]  /*01d0*/  UMOV UR6, 0x80 ;  /* 0x0000008000067882 */ /* 0x000fe40000000000 */
[----:B------:R-:W-:-:S04]  /*01e0*/  UIADD3 UR6, -UR6, 0x100000, URZ ;  /* 0x0010000006067890 */ /* 0x000fc8000fffe13f */
[----:B------:R-:W-:Y:S02]  /*01f0*/  USHF.L.U32 UR7, UR6, 0xb, URZ ;  /* 0x0000000b06077899 */ /* 0x000fe4000800063f */
[----:B------:R-:W-:Y:S02]  /*0200*/  USHF.L.U32 UR6, UR6, 0x1, URZ ;  /* 0x0000000106067899 */ /* 0x000fe4000800063f */
[----:B0-----:R-:W-:Y:S02]  /*0210*/  ULEA UR8, UR8, UR4, 0x18 ;  /* 0x0000000408087291 */ /* 0x001fe4000f8ec03f */
[----:B------:R-:W-:-:S04]  /*0220*/  UIADD3 UR4, -UR5, 0x100000, URZ ;  /* 0x0010000005047890 */ /* 0x000fc8000fffe13f */
[----:B------:R-:W-:Y:S02]  /*0230*/  USHF.L.U32 UR5, UR4, 0xb, URZ ;  /* 0x0000000b04057899 */ /* 0x000fe4000800063f */
[----:B------:R-:W-:Y:S01]  /*0240*/  USHF.L.U32 UR4, UR4, 0x1, URZ ;  /* 0x0000000104047899 */ /* 0x000fe2000800063f */
[----:B------:R-:W0:Y:S11]  /*0250*/  FENCE.VIEW.ASYNC.S ;  /* 0x00000000000073c6 */ /* 0x000e360000000000 */
[----:B0-----:R0:W1:Y:S01]  /*0260*/  SYNCS.EXCH.64 URZ, [UR8], UR4 ;  /* 0x00000004083f75b2 */ /* 0x0010620008000100 */
[----:B------:R0:W2:Y:S01]  /*0270*/  SYNCS.EXCH.64 URZ, [UR8+0x58], UR6 ;  /* 0x00005806083f75b2 */ /* 0x0000a20008000100 */
[----:B------:R0:W3:Y:S01]  /*0280*/  SYNCS.EXCH.64 URZ, [UR8+0x8], UR4 ;  /* 0x00000804083f75b2 */ /* 0x0000e20008000100 */
[----:B------:R0:W4:Y:S01]  /*0290*/  SYNCS.EXCH.64 URZ, [UR8+0x60], UR6 ;  /* 0x00006006083f75b2 */ /* 0x0001220008000100 */
[----:B------:R0:W0:Y:S01]  /*02a0*/  SYNCS.EXCH.64 URZ, [UR8+0x10], UR4 ;  /* 0x00001004083f75b2 */ /* 0x0000220008000100 */
        /* <DEDUP_REMOVED lines=17> */
[----:B------:R-:W-:Y:S01]  /*03c0*/  NOP ;  /* 0x0000000000007918 */ /* 0x000fe20000000000 */
.L_x_3:
[----:B0-----:R-:W-:Y:S05]  /*03d0*/  BSYNC B0 ;  /* 0x0000000000007941 */ /* 0x001fea0003800000 */
.L_x_2:
[----:B------:R-:W0:Y:S01]  /*03e0*/  SHFL.IDX PT, R6, R0, RZ, 0x1f ;  /* 0x00001fff00067589 */ /* 0x000e2200000e0000 */
[----:B------:R-:W-:Y:S01]  /*03f0*/  ELECT P0, URZ, PT ;  /* 0x00000000003f782f */ /* 0x000fe20003800000 */
[----:B------:R-:W-:Y:S01]  /*0400*/  NOP ;  /* 0x0000000000007918 */ /* 0x000fe20000000000 */
[----:B------:R-:W-:Y:S01]  /*0410*/  ELECT P1, URZ, PT ;  /* 0x00000000003f782f */ /* 0x000fe20003820000 */
[----:B------:R-:W5:Y:S01]  /*0420*/  SHFL.IDX PT, R3, R0, RZ, 0x1f ;  /* 0x00001fff00037589 */ /* 0x000f6200000e0000 */
[----:B------:R-:W-:Y:S01]  /*0430*/  UMOV UR4, 0x20 ;  /* 0x0000002000047882 */ /* 0x000fe20000000000 */
[----:B------:R-:W-:Y:S01]  /*0440*/  UMOV UR11, 0x80 ;  /* 0x00000080000b7882 */ /* 0x000fe20000000000 */
[----:B------:R-:W-:Y:S01]  /*0450*/  NOP ;  /* 0x0000000000007918 */ /* 0x000fe20000000000 */
[C---:B------:R-:W-:Y:S01]  /*0460*/  VIADD R33, R8.reuse, 0xffffffff ;  /* 0xffffffff08217836 */ /* 0x040fe20000000000 */
[----:B------:R-:W1:Y:S01]  /*0470*/  SHFL.IDX PT, R5, R5, RZ, 0x1f ;  /* 0x00001fff05057589 */ /* 0x000e6200000e0000 */
[----:B------:R-:W-:Y:S01]  /*0480*/  ULDC.64 UR44, c[0x0][0x208] ;  /* 0x00008200002c7ab9 */ /* 0x000fe20000000a00 */
[----:B------:R-:W-:-:S02]  /*0490*/  ISETP.NE.AND P2, PT, R8, RZ, PT ;  /* 0x000000ff0800720c */ /* 0x000fc40003f45270 */
[----:B------:R-:W-:Y:S02]  /*04a0*/  ISETP.GE.U32.AND P3, PT, R33, 0x2, PT ;  /* 0x000000022100780c */ /* 0x000fe40003f66070 */
[----:B0-----:R-:W-:Y:S02]  /*04b0*/  ISETP.NE.OR P0, PT, R6, RZ, !P0 ;  /* 0x000000ff0600720c */ /* 0x001fe40004705670 */
[----:B-----5:R-:W-:Y:S02]  /*04c0*/  ISETP.NE.OR P1, PT, R3, RZ, !P1 ;  /* 0x000000ff0300720c */ /* 0x020fe40004f25670 */
[----:B------:R-:W-:-:S04]  /*04d0*/  SHF.R.S32.HI R3, RZ, 0x1f, R2 ;  /* 0x0000001fff037819 */ /* 0x000fc80000011402 */
[----:B------:R-:W-:-:S05]  /*04e0*/  LEA.HI R3, R3, R2, RZ, 0x2 ;  /* 0x0000000203037211 */ /* 0x000fca00078f10ff */
[----:B------:R-:W-:Y:S01]  /*04f0*/  VOTEU.ALL UP0, P0 ;  /* 0x00000000003f7886 */ /* 0x000fe20000000000 */
[----:B------:R-:W-:Y:S01]  /*0500*/  LOP3.LUT R3, R3, 0xfffffffc, RZ, 0xc0, !PT ;  /* 0xfffffffc03037812 */ /* 0x000fe200078ec0ff */
[----:B------:R-:W-:-:S03]  /*0510*/  VOTEU.ALL UP1, P1 ;  /* 0x00000000003f7886 */ /* 0x000fc60000820000 */
[----:B------:R-:W0:Y:S01]  /*0520*/  @!UP0 S2UR UR7, SR_CgaCtaId ;  /* 0x00000000000789c3 */ /* 0x000e220000008800 */
[----:B------:R-:W-:Y:S01]  /*0530*/  @!UP0 UMOV UR6, 0x400 ;  /* 0x0000040000068882 */ /* 0x000fe20000000000 */
[----:B------:R-:W-:-:S04]  /*0540*/  @!UP0 UIADD3 UR4, -UR4, 0x100000, URZ ;  /* 0x0010000004048890 */ /* 0x000fc8000fffe13f */
[----:B------:R-:W-:Y:S02]  /*0550*/  @!UP0 USHF.L.U32 UR5, UR4, 0xb, URZ ;  /* 0x0000000b04058899 */ /* 0x000fe4000800063f */
[----:B------:R-:W-:Y:S01]  /*0560*/  @!UP0 USHF.L.U32 UR4, UR4, 0x1, URZ ;  /* 0x0000000104048899 */ /* 0x000fe2000800063f */
[----:B------:R-:W-:Y:S01]  /*0570*/  IMAD.IADD R0, R2, 0x1, -R3 ;  /* 0x0000000102007824 */ /* 0x000fe200078e0a03 */
[----:B------:R-:W-:Y:S01]  /*0580*/  @!UP1 UMOV UR9, 0x400 ;  /* 0x0000040000099882 */ /* 0x000fe20000000000 */
[----:B------:R-:W-:Y:S01]  /*0590*/  VOTEU.ALL UP2, P1 ;  /* 0x00000000003f7886 */ /* 0x000fe20000840000 */
[----:B------:R-:W-:Y:S01]  /*05a0*/  VOTEU.ALL UP3, P1 ;  /* 0x00000000003f7886 */ /* 0x000fe20000860000 */
[----:B------:R-:W-:Y:S01]  /*05b0*/  VOTEU.ALL UP4, P1 ;  /* 0x00000000003f7886 */ /* 0x000fe20000880000 */
[----:B------:R-:W5:Y:S01]  /*05c0*/  @!UP1 S2UR UR10, SR_CgaCtaId ;  /* 0x00000000000a99c3 */ /* 0x000f620000008800 */
[----:B------:R-:W-:Y:S01]  /*05d0*/  VOTEU.ALL UP5, P1 ;  /* 0x00000000003f7886 */ /* 0x000fe200008a0000 */
[----:B------:R-:W-:-:S04]  /*05e0*/  SHF.R.S32.HI R3, RZ, 0x1f, R4 ;  /* 0x0000001fff037819 */ /* 0x000fc80000011404 */
[----:B------:R-:W-:-:S04]  /*05f0*/  LEA.HI R3, R3, R4, RZ, 0x7 ;  /* 0x0000000403037211 */ /* 0x000fc800078f38ff */
[----:B------:R-:W-:-:S05]  /*0600*/  LOP3.LUT R3, R3, 0xffffff80, RZ, 0xc0, !PT ;  /* 0xffffff8003037812 */ /* 0x000fca00078ec0ff */
[----:B------:R-:W-:Y:S01]  /*0610*/  IMAD.IADD R3, R4, 0x1, -R3 ;  /* 0x0000000104037824 */ /* 0x000fe200078e0a03 */
[----:B0-----:R-:W-:Y:S02]  /*0620*/  @!UP0 ULEA UR8, UR7, UR6, 0x18 ;  /* 0x0000000607088291 */ /* 0x001fe4000f8ec03f */
[----:B------:R-:W-:-:S04]  /*0630*/  @!UP1 UIADD3 UR6, -UR11, 0x100000, URZ ;  /* 0x001000000b069890 */ /* 0x000fc8000fffe13f */
[----:B------:R-:W-:Y:S02]  /*0640*/  @!UP1 USHF.L.U32 UR7, UR6, 0xb, URZ ;  /* 0x0000000b06079899 */ /* 0x000fe4000800063f */
[----:B------:R-:W-:Y:S01]  /*0650*/  @!UP1 USHF.L.U32 UR6, UR6, 0x1, URZ ;  /* 0x0000000106069899 */ /* 0x000fe2000800063f */
[----:B------:R-:W-:Y:S01]  /*0660*/  VOTEU.ALL UP0, P0 ;  /* 0x00000000003f7886 */ /* 0x000fe20000000000 */
[----:B-----5:R-:W-:Y:S01]  /*0670*/  @!UP1 ULEA UR9, UR10, UR9, 0x18 ;  /* 0x000000090a099291 */ /* 0x020fe2000f8ec03f */
[----:B------:R-:W-:Y:S02]  /*0680*/  VOTEU.ALL UP1, P0 ;  /* 0x00000000003f7886 */ /* 0x000fe40000020000 */
[----:B------:R-:W-:Y:S01]  /*0690*/  ULDC.64 UR10, c[0x0][0x598] ;  /* 0x00016600000a7ab9 */ /* 0x000fe20000000a00 */
[----:B------:R-:W-:Y:S01]  /*06a0*/  ISETP.NE.AND P0, PT, R0, 0x3, PT ;  /* 0x000000030000780c */ /* 0x000fe20003f05270 */
[----:B------:R-:W0:Y:S02]  /*06b0*/  FENCE.VIEW.ASYNC.S ;  /* 0x00000000000073c6 */ /* 0x000e240000000000 */
[----:B0-----:R0:W1:Y:S01]  /*06c0*/  @!UP0 SYNCS.EXCH.64 URZ, [UR8+0xe0], UR4 ;  /* 0x0000e004083f85b2 */ /* 0x0010620008000100 */
[----:B------:R-:W-:-:S02]  /*06d0*/  ISETP.NE.U32.AND P1, PT, RZ, UR10, PT ;  /* 0x0000000aff007c0c */ /* 0x000fc4000bf25070 */
[----:B------:R-:W-:Y:S02]  /*06e0*/  ISETP.EQ.OR P0, PT, R0, RZ, !P0 ;  /* 0x000000ff0000720c */ /* 0x000fe40004702670 */
[----:B------:R-:W-:Y:S02]  /*06f0*/  ISETP.NE.AND.EX P1, PT, RZ, UR11, PT, P1 ;  /* 0x0000000bff007c0c */ /* 0x000fe4000bf25310 */
[----:B------:R-:W-:-:S04]  /*0700*/  ISETP.EQ.AND P0, PT, R8, RZ, P0 ;  /* 0x000000ff0800720c */ /* 0x000fc80000702270 */
[----:B------:R-:W-:-:S04]  /*0710*/  SEL R16, RZ, 0x1, !P0 ;  /* 0x00000001ff107807 */ /* 0x000fc80004000000 */
[----:B------:R-:W-:Y:S01]  /*0720*/  SEL R16, R16, 0x2, P3 ;  /* 0x0000000210107807 */ /* 0x000fe20001800000 */
[----:B------:R0:W1:Y:S01]  /*0730*/  @!UP1 SYNCS.EXCH.64 URZ, [UR8+0xe8], UR4 ;  /* 0x0000e804083f95b2 */ /* 0x0000620008000100 */
[----:B------:R-:W-:Y:S01]  /*0740*/  NOP ;  /* 0x0000000000007918 */ /* 0x000fe20000000000 */
[----:B------:R0:W1:Y:S01]  /*0750*/  @!UP2 SYNCS.EXCH.64 URZ, [UR9+0xc0], UR6 ;  /* 0x0000c006093fa5b2 */ /* 0x0000620008000100 */
[----:B------:R0:W1:Y:S01]  /*0760*/  @!UP3 SYNCS.EXCH.64 URZ, [UR9+0xc8], UR6 ;  /* 0x0000c806093fb5b2 */ /* 0x0000620008000100 */
[----:B------:R0:W1:Y:S01]  /*0770*/  @!UP4 SYNCS.EXCH.64 URZ, [UR9+0xd0], UR6 ;  /* 0x0000d006093fc5b2 */ /* 0x0000620008000100 */
[----:B------:R0:W1:Y:S01]  /*0780*/  @!UP5 SYNCS.EXCH.64 URZ, [UR9+0xd8], UR6 ;  /* 0x0000d806093fd5b2 */ /* 0x0000620008000100 */
[----:B------:R-:W-:Y:S01]  /*0790*/  NOP ;  /* 0x0000000000007918 */ /* 0x000fe20000000000 */
[----:B-1234-:R-:W-:Y:S06]  /*07a0*/  BAR.SYNC.DEFER_BLOCKING 0x0 ;  /* 0x0000000000007b1d */ /* 0x01efec0000010000 */
[----:B0-----:R-:W-:Y:S05]  /*07b0*/  @!P1 BRA `(.L_x_4) ;  /* 0x00000000001c9947 */ /* 0x001fea0003800000 */
[----:B------:R-:W0:Y:S02]  /*07c0*/  LDC.64 R6, c[0x0][0x598] ;  /* 0x00016600ff067b82 */ /* 0x000e240000000a00 */
[----:B0-----:R-:W2:Y:S02]  /*07d0*/  LDG.E.64 R6, desc[UR44][R6.64] ;  /* 0x0000002c06067981 */ /* 0x001ea4000c1e1b00 */
[----:B--2---:R-:W-:-:S04]  /*07e0*/  ISETP.NE.U32.AND P0, PT, R6, RZ, PT ;  /* 0x000000ff0600720c */ /* 0x004fc80003f05070 */
[----:B------:R-:W-:-:S13]  /*07f0*/  ISETP.NE.AND.EX P0, PT, R7, RZ, PT, P0 ;  /* 0x000000ff0700720c */ /* 0x000fda0003f05300 */
[----:B------:R-:W-:Y:S05]  /*0800*/  @!P0 BRA `(.L_x_4) ;  /* 0x0000000000088947 */ /* 0x000fea0003800000 */
[----:B------:R1:W5:Y:S01]  /*0810*/  LD.E R145, desc[UR44][R6.64] ;  /* 0x0000002c06917980 */ /* 0x000362000c101900 */
[----:B------:R-:W-:Y:S05]  /*0820*/  BRA `(.L_x_5) ;  /* 0x0000000000247947 */ /* 0x000fea0003800000 */
.L_x_4:
[----:B------:R-:W-:Y:S02]  /*0830*/  ULDC.64 UR4, c[0x0][0x588] ;  /* 0x0001620000047ab9 */ /* 0x000fe40000000a00 */
[----:B------:R-:W-:-:S04]  /*0840*/  ISETP.NE.U32.AND P0, PT, RZ, UR4, PT ;  /* 0x00000004ff007c0c */ /* 0x000fc8000bf05070 */
[----:B------:R-:W-:-:S13]  /*0850*/  ISETP.NE.AND.EX P0, PT, RZ, UR5, PT, P0 ;  /* 0x00000005ff007c0c */ /* 0x000fda000bf05300 */
[----:B------:R-:W-:Y:S05]  /*0860*/  @!P0 BRA `(.L_x_6) ;  /* 0x00000000000c8947 */ /* 0x000fea0003800000 */
[----:B------:R-:W0:Y:S02]  /*0870*/  LDC.64 R6, c[0x0][0x588] ;  /* 0x00016200ff067b82 */ /* 0x000e240000000a00 */
[----:B0-----:R0:W5:Y:S01]  /*0880*/  LDG.E R145, desc[UR44][R6.64] ;  /* 0x0000002c06917981 */ /* 0x001162000c1e1900 */
[----:B------:R-:W-:Y:S05]  /*0890*/  BRA `(.L_x_5) ;  /* 0x0000000000087947 */ /* 0x000fea0003800000 */
.L_x_6:
[----:B------:R-:W-:Y:S02]  /*08a0*/  ULDC UR4, c[0x0][0x580] ;  /* 0x0001600000047ab9 */ /* 0x000fe40000000800 */
[----:B------:R-:W-:-:S07]  /*08b0*/  IMAD.U32 R145, RZ, RZ, UR4 ;  /* 0x00000004ff917e24 */ /* 0x000fce000f8e00ff */
.L_x_5:
[----:B------:R-:W-:Y:S02]  /*08c0*/  ULDC.64 UR4, c[0x0][0x5a0] ;  /* 0x0001680000047ab9 */ /* 0x000fe40000000a00 */
[----:B------:R-:W-:-:S04]  /*08d0*/  ISETP.NE.U32.AND P0, PT, RZ, UR4, PT ;  /* 0x00000004ff007c0c */ /* 0x000fc8000bf05070 */
[----:B------:R-:W-:-:S13]  /*08e0*/  ISETP.NE.AND.EX P0, PT, RZ, UR5, PT, P0 ;  /* 0x00000005ff007c0c */ /* 0x000fda000bf05300 */
[----:B------:R-:W-:Y:S05]  /*08f0*/  @!P0 BRA `(.L_x_7) ;  /* 0x00000000001c8947 */ /* 0x000fea0003800000 */
[----:B01----:R-:W0:Y:S02]  /*0900*/  LDC.64 R6, c[0x0][0x5a0] ;  /* 0x00016800ff067b82 */ /* 0x003e240000000a00 */
[----:B0-----:R-:W2:Y:S02]  /*0910*/  LDG.E.64 R6, desc[UR44][R6.64] ;  /* 0x0000002c06067981 */ /* 0x001ea4000c1e1b00 */
[----:B--2---:R-:W-:-:S04]  /*0920*/  ISETP.NE.U32.AND P0, PT, R6, RZ, PT ;  /* 0x000000ff0600720c */ /* 0x004fc80003f05070 */
[----:B------:R-:W-:-:S13]  /*0930*/  ISETP.NE.AND.EX P0, PT, R7, RZ, PT, P0 ;  /* 0x000000ff0700720c */ /* 0x000fda0003f05300 */
[----:B------:R-:W-:Y:S05]  /*0940*/  @!P0 BRA `(.L_x_7) ;  /* 0x0000000000088947 */ /* 0x000fea0003800000 */
[----:B------:R3:W5:Y:S01]  /*0950*/  LD.E R144, desc[UR44][R6.64] ;  /* 0x0000002c06907980 */ /* 0x000762000c101900 */
[----:B------:R-:W-:Y:S05]  /*0960*/  BRA `(.L_x_8) ;  /* 0x0000000000247947 */ /* 0x000fea0003800000 */
.L_x_7:
[----:B------:R-:W-:Y:S02]  /*0970*/  ULDC.64 UR4, c[0x0][0x590] ;  /* 0x0001640000047ab9 */ /* 0x000fe40000000a00 */
[----:B------:R-:W-:-:S04]  /*0980*/  ISETP.NE.U32.AND P0, PT, RZ, UR4, PT ;  /* 0x00000004ff007c0c */ /* 0x000fc8000bf05070 */
[----:B------:R-:W-:-:S13]  /*0990*/  ISETP.NE.AND.EX P0, PT, RZ, UR5, PT, P0 ;  /* 0x00000005ff007c0c */ /* 0x000fda000bf05300 */
[----:B------:R-:W-:Y:S05]  /*09a0*/  @!P0 BRA `(.L_x_9) ;  /* 0x00000000000c8947 */ /* 0x000fea0003800000 */
[----:B01----:R-:W0:Y:S02]  /*09b0*/  LDC.64 R6, c[0x0][0x590] ;  /* 0x00016400ff067b82 */ /* 0x003e240000000a00 */
[----:B0-----:R2:W5:Y:S01]  /*09c0*/  LDG.E R144, desc[UR44][R6.64] ;  /* 0x0000002c06907981 */ /* 0x001562000c1e1900 */
[----:B------:R-:W-:Y:S05]  /*09d0*/  BRA `(.L_x_8) ;  /* 0x0000000000087947 */ /* 0x000fea0003800000 */
.L_x_9:
[----:B------:R-:W-:Y:S02]  /*09e0*/  ULDC UR4, c[0x0][0x584] ;  /* 0x0001610000047ab9 */ /* 0x000fe40000000800 */
[----:B------:R-:W-:-:S07]  /*09f0*/  IMAD.U32 R144, RZ, RZ, UR4 ;  /* 0x00000004ff907e24 */ /* 0x000fce000f8e00ff */
.L_x_8:
[----:B------:R-:W4:Y:S01]  /*0a00*/  LDC R2, c[0x0][0x65c] ;  /* 0x00019700ff027b82 */ /* 0x000f220000000800 */
[----:B------:R-:W4:Y:S01]  /*0a10*/  S2R R14, SR_CTAID.Y ;  /* 0x00000000000e7919 */ /* 0x000f220000002600 */
[----:B------:R-:W-:Y:S01]  /*0a20*/  ULDC UR6, c[0x0][0x28c] ;  /* 0x0000a30000067ab9 */ /* 0x000fe20000000800 */
[----:B------:R-:W-:Y:S01]  /*0a30*/  ISETP.NE.AND P0, PT, R8, 0x2, PT ;  /* 0x000000020800780c */ /* 0x000fe20003f05270 */
[----:B------:R-:W-:Y:S01]  /*0a40*/  UIADD3 UR6, UR6, 0x1f, URZ ;  /* 0x0000001f06067890 */ /* 0x000fe2000fffe03f */
[----:B0123--:R-:W0:Y:S01]  /*0a50*/  S2R R6, SR_CTAID.X ;  /* 0x0000000000067919 */ /* 0x00fe220000002500 */
[----:B------:R-:W-:Y:S01]  /*0a60*/  IMAD.MOV.U32 R7, RZ, RZ, RZ ;  /* 0x000000ffff077224 */ /* 0x000fe200078e00ff */
[----:B------:R-:W-:Y:S01]  /*0a70*/  UMOV UR36, URZ ;  /* 0x0000003f00247c82 */ /* 0x000fe20008000000 */
[----:B------:R-:W-:Y:S01]  /*0a80*/  USHF.R.S32.HI UR7, URZ, 0x1f, UR6 ;  /* 0x0000001f3f077899 */ /* 0x000fe20008011406 */
[----:B------:R-:W-:Y:S01]  /*0a90*/  UMOV UR37, URZ ;  /* 0x0000003f00257c82 */ /* 0x000fe20008000000 */
[----:B------:R-:W-:-:S02]  /*0aa0*/  ULDC.64 UR8, c[0x0][0x650] ;  /* 0x0001940000087ab9 */ /* 0x000fc40000000a00 */
[----:B------:R-:W-:-:S04]  /*0ab0*/  ULEA.HI UR7, UR7, UR6, URZ, 0x5 ;  /* 0x0000000607077291 */ /* 0x000fc8000f8f283f */
[----:B------:R-:W-:Y:S01]  /*0ac0*/  USHF.R.S32.HI UR38, URZ, 0x5, UR7 ;  /* 0x000000053f267899 */ /* 0x000fe20008011407 */
[----:B----4-:R-:W-:-:S13]  /*0ad0*/  ISETP.NE.AND P1, PT, R2, 0x1, PT ;  /* 0x000000010200780c */ /* 0x010fda0003f25270 */
[----:B------:R-:W0:Y:S01]  /*0ae0*/  @P1 LDC R19, c[0x0][0x10] ;  /* 0x00000400ff131b82 */ /* 0x000e220000000800 */
[----:B------:R-:W-:Y:S02]  /*0af0*/  @P1 IMAD.MOV.U32 R8, RZ, RZ, R14 ;  /* 0x000000ffff081224 */ /* 0x000fe400078e000e */
[----:B------:R-:W-:Y:S02]  /*0b00*/  @P1 IMAD.MOV.U32 R9, RZ, RZ, RZ ;  /* 0x000000ffff091224 */ /* 0x000fe400078e00ff */
[----:B------:R-:W-:-:S03]  /*0b10*/  @P1 IMAD.MOV.U32 R17, RZ, RZ, RZ ;  /* 0x000000ffff111224 */ /* 0x000fc600078e00ff */
[----:B------:R-:W1:Y:S01]  /*0b20*/  @!P1 LDC R11, c[0x0][0xc] ;  /* 0x00000300ff0b9b82 */ /* 0x000e620000000800 */
[----:B------:R-:W-:Y:S01]  /*0b30*/  ULDC UR4, c[0x0][0xc] ;  /* 0x0000030000047ab9 */ /* 0x000fe20000000800 */
[----:B------:R-:W-:Y:S02]  /*0b40*/  ULDC UR5, c[0x0][0x10] ;  /* 0x0000040000057ab9 */ /* 0x000fe40000000800 */
[----:B------:R-:W-:-:S04]  /*0b50*/  UIMAD.WIDE.U32 UR4, UR4, UR5, URZ ;  /* 0x00000005040472a5 */ /* 0x000fc8000f8e003f */
[----:B------:R-:W2:Y:S01]  /*0b60*/  LDC R2, c[0x0][0x14] ;  /* 0x00000500ff027b82 */ /* 0x000ea20000000800 */
[----:B0-----:R-:W-:-:S04]  /*0b70*/  @P1 IMAD.WIDE.U32 R18, R6, R19, R8 ;  /* 0x0000001306121225 */ /* 0x001fc800078e0008 */
[----:B------:R-:W-:Y:S02]  /*0b80*/  @P1 IMAD.IADD R17, R19, 0x1, R17 ;  /* 0x0000000113111824 */ /* 0x000fe400078e0211 */
[----:B-1----:R-:W-:-:S04]  /*0b90*/  @!P1 IMAD.WIDE.U32 R8, R11, R14, R6 ;  /* 0x0000000e0b089225 */ /* 0x002fc800078e0006 */
[----:B------:R-:W-:Y:S02]  /*0ba0*/  @!P1 IMAD.MOV.U32 R18, RZ, RZ, R8 ;  /* 0x000000ffff129224 */ /* 0x000fe400078e0008 */
[----:B------:R-:W-:Y:S02]  /*0bb0*/  @!P1 IMAD.MOV.U32 R17, RZ, RZ, R9 ;  /* 0x000000ffff119224 */ /* 0x000fe400078e0009 */
[----:B--2---:R-:W-:-:S04]  /*0bc0*/  IMAD.WIDE.U32 R12, R2, UR4, RZ ;  /* 0x00000004020c7c25 */ /* 0x004fc8000f8e00ff */
[----:B------:R-:W-:Y:S01]  /*0bd0*/  IMAD R23, R2, UR5, RZ ;  /* 0x0000000502177c24 */ /* 0x000fe2000f8e02ff */
[----:B------:R0:W-:Y:S03]  /*0be0*/  STL.64 [R1], R12 ;  /* 0x0000000c01007387 */ /* 0x0001e60000100a00 */
[----:B------:R-:W-:Y:S01]  /*0bf0*/  IMAD.IADD R23, R13, 0x1, R23 ;  /* 0x000000010d177824 */ /* 0x000fe200078e0217 */
[----:B------:R-:W-:Y:S06]  /*0c00*/  @P0 BRA `(.L_x_10) ;  /* 0x0000000000200947 */ /* 0x000fec0003800000 */
[----:B------:R-:W-:Y:S01]  /*0c10*/  UISETP.GE.U32.AND UP0, UPT, UR38, 0xb, UPT ;  /* 0x0000000b2600788c */ /* 0x000fe2000bf06070 */
[----:B------:R-:W-:Y:S01]  /*0c20*/  IADD3 R18, P0, R18, R12, RZ ;  /* 0x0000000c12127210 */ /* 0x000fe20007f1e0ff */
[----:B------:R-:W-:Y:S01]  /*0c30*/  UIMAD.WIDE.U32 UR4, UR38, -0x45d1745d, URZ ;  /* 0xba2e8ba3260478a5 */ /* 0x000fe2000f8e003f */
[----:B------:R-:W-:-:S03]  /*0c40*/  UMOV UR37, URZ ;  /* 0x0000003f00257c82 */ /* 0x000fc60008000000 */
[----:B------:R-:W-:Y:S01]  /*0c50*/  USHF.R.U32.HI UR4, URZ, 0x3, UR5 ;  /* 0x000000033f047899 */ /* 0x000fe20008011605 */
[----:B------:R-:W-:-:S03]  /*0c60*/  IMAD.X R17, R23, 0x1, R17, P0 ;  /* 0x0000000117117824 */ /* 0x000fc600000e0611 */
[----:B------:R-:W-:Y:S02]  /*0c70*/  UIMAD UR36, UR4, -0xb, UR38 ;  /* 0xfffffff5042478a4 */ /* 0x000fe4000f8e0226 */
[----:B------:R-:W-:-:S12]  /*0c80*/  @UP0 ULOP3.LUT UR37, UR4, 0x1, URZ, 0xc0, !UPT ;  /* 0x0000000104250892 */ /* 0x000fd8000f8ec03f */
.L_x_10:
[----:B------:R-:W-:Y:S01]  /*0c90*/  ISETP.GE.U32.AND P0, PT, R18, UR8, PT ;  /* 0x0000000812007c0c */ /* 0x000fe2000bf06070 */
[----:B------:R-:W-:Y:S01]  /*0ca0*/  IMAD.MOV.U32 R19, RZ, RZ, -0x1 ;  /* 0xffffffffff137424 */ /* 0x000fe200078e00ff */
[----:B------:R-:W-:Y:S01]  /*0cb0*/  PRMT R8, RZ, 0x7610, R8 ;  /* 0x00007610ff087816 */ /* 0x000fe20000000008 */
[----:B------:R-:W-:Y:S01]  /*0cc0*/  IMAD.MOV.U32 R22, RZ, RZ, -0x1 ;  /* 0xffffffffff167424 */ /* 0x000fe200078e00ff */
[----:B------:R-:W-:Y:S01]  /*0cd0*/  ISETP.GE.U32.AND.EX P0, PT, R17, UR9, PT, P0 ;  /* 0x0000000911007c0c */ /* 0x000fe2000bf06100 */
[----:B------:R-:W-:-:S12]  /*0ce0*/  IMAD.MOV.U32 R2, RZ, RZ, -0x1 ;  /* 0xffffffffff027424 */ /* 0x000fd800078e00ff */
[----:B------:R-:W-:Y:S05]  /*0cf0*/  @P0 BRA `(.L_x_11) ;  /* 0x00000004005c0947 */ /* 0x000fea0003800000 */
[----:B------:R-:W1:Y:S01]  /*0d00*/  LDC.64 R20, c[0x0][0x628] ;  /* 0x00018a00ff147b82 */ /* 0x000e620000000a00 */
[----:B------:R-:W-:Y:S02]  /*0d10*/  IMAD.MOV.U32 R8, RZ, RZ, R18 ;  /* 0x000000ffff087224 */ /* 0x000fe400078e0012 */
[----:B------:R-:W-:-:S05]  /*0d20*/  IMAD.MOV.U32 R9, RZ, RZ, R17 ;  /* 0x000000ffff097224 */ /* 0x000fca00078e0011 */
[----:B------:R-:W2:Y:S08]  /*0d30*/  LDC R2, c[0x0][0x630] ;  /* 0x00018c00ff027b82 */ /* 0x000eb00000000800 */
[----:B------:R-:W3:Y:S01]  /*0d40*/  LDC.64 R24, c[0x0][0x620] ;  /* 0x00018800ff187b82 */ /* 0x000ee20000000a00 */
[----:B-1----:R-:W-:-:S04]  /*0d50*/  ISETP.NE.U32.AND P0, PT, R20, RZ, PT ;  /* 0x000000ff1400720c */ /* 0x002fc80003f05070 */
[----:B------:R-:W-:-:S13]  /*0d60*/  ISETP.NE.AND.EX P0, PT, R21, RZ, PT, P0 ;  /* 0x000000ff1500720c */ /* 0x000fda0003f05300 */
[----:B--23--:R-:W-:Y:S05]  /*0d70*/  @!P0 BRA `(.L_x_12) ;  /* 0x0000000000288947 */ /* 0x00cfea0003800000 */
[----:B0-----:R-:W0:Y:S02]  /*0d80*/  LDC R13, c[0x0][0x634] ;  /* 0x00018d00ff0d7b82 */ /* 0x001e240000000800 */
[----:B0-----:R-:W-:-:S05]  /*0d90*/  IADD3 R13, P0, R18, R13, RZ ;  /* 0x0000000d120d7210 */ /* 0x001fca0007f1e0ff */
[----:B------:R-:W-:-:S04]  /*0da0*/  IMAD.X R15, RZ, RZ, R17, P0 ;  /* 0x000000ffff0f7224 */ /* 0x000fc800000e0611 */
[----:B------:R-:W-:-:S04]  /*0db0*/  IMAD.WIDE.U32 R8, R15, R20, RZ ;  /* 0x000000140f087225 */ /* 0x000fc800078e00ff */
[----:B------:R-:W-:-:S04]  /*0dc0*/  IMAD.WIDE.U32 R10, P0, R13, R21, R8 ;  /* 0x000000150d0a7225 */ /* 0x000fc80007800008 */
[----:B------:R-:W-:-:S04]  /*0dd0*/  IMAD.WIDE.U32 R8, R13, R20, RZ ;  /* 0x000000140d087225 */ /* 0x000fc800078e00ff */
[----:B------:R-:W-:Y:S01]  /*0de0*/  IMAD.X R13, RZ, RZ, RZ, P0 ;  /* 0x000000ffff0d7224 */ /* 0x000fe200000e06ff */
[----:B------:R-:W-:Y:S01]  /*0df0*/  IADD3 RZ, P0, R9, R10, RZ ;  /* 0x0000000a09ff7210 */ /* 0x000fe20007f1e0ff */
[----:B------:R-:W-:-:S04]  /*0e00*/  IMAD.MOV.U32 R12, RZ, RZ, R11 ;  /* 0x000000ffff0c7224 */ /* 0x000fc800078e000b */
[----:B------:R-:W-:-:S08]  /*0e10*/  IMAD.WIDE.U32.X R8, R15, R21, R12, P0 ;  /* 0x000000150f087225 */ /* 0x000fd000000e040c */
.L_x_12:
[-CC-:B------:R-:W-:Y:S01]  /*0e20*/  SHF.R.U64 R31, R8, R2.reuse, R9.reuse ;  /* 0x00000002081f7219 */ /* 0x180fe20000001209 */
[----:B0-----:R-:W0:Y:S01]  /*0e30*/  LDC R12, c[0x0][0x618] ;  /* 0x00018600ff0c7b82 */ /* 0x001e220000000800 */
[----:B------:R-:W-:Y:S01]  /*0e40*/  SHF.R.U32.HI R7, RZ, R2, R9 ;  /* 0x00000002ff077219 */ /* 0x000fe20000011609 */
[----:B------:R-:W-:Y:S01]  /*0e50*/  ULDC UR4, c[0x0][0x150] ;  /* 0x0000540000047ab9 */ /* 0x000fe20000000800 */
[----:B------:R-:W-:Y:S01]  /*0e60*/  IADD3 R11, P0, RZ, -R31, RZ ;  /* 0x8000001fff0b7210 */ /* 0x000fe20007f1e0ff */
[----:B------:R-:W-:Y:S01]  /*0e70*/  IMAD.MOV.U32 R19, RZ, RZ, R17 ;  /* 0x000000ffff137224 */ /* 0x000fe200078e0011 */
[----:B------:R-:W-:-:S03]  /*0e80*/  I2FP.F32.U32 R2, R6 ;  /* 0x0000000600027245 */ /* 0x000fc60000201000 */
[----:B------:R-:W1:Y:S01]  /*0e90*/  LDC.64 R26, c[0x0][0x640] ;  /* 0x00019000ff1a7b82 */ /* 0x000e620000000a00 */
[----:B------:R-:W-:Y:S02]  /*0ea0*/  IMAD.X R13, RZ, RZ, ~R7, P0 ;  /* 0x000000ffff0d7224 */ /* 0x000fe400000e0e07 */
[----:B------:R-:W-:Y:S01]  /*0eb0*/  FMUL R2, R2, UR4 ;  /* 0x0000000402027c20 */ /* 0x000fe20008400000 */
[----:B------:R-:W-:Y:S01]  /*0ec0*/  IMAD.WIDE.U32 R8, R11, R24, R18 ;  /* 0x000000180b087225 */ /* 0x000fe200078e0012 */
[----:B------:R-:W-:-:S03]  /*0ed0*/  ULDC UR4, c[0x0][0x154] ;  /* 0x0000550000047ab9 */ /* 0x000fc60000000800 */
[----:B------:R-:W-:Y:S01]  /*0ee0*/  IMAD R10, R13, R24, RZ ;  /* 0x000000180d0a7224 */ /* 0x000fe200078e02ff */
[----:B------:R-:W2:Y:S01]  /*0ef0*/  LDC R7, c[0x0][0x144] ;  /* 0x00005100ff077b82 */ /* 0x000ea20000000800 */
[----:B------:R-:W3:Y:S02]  /*0f00*/  F2I.U32.TRUNC.NTZ R2, R2 ;  /* 0x0000000200027305 */ /* 0x000ee4000020f000 */
[----:B------:R-:W-:-:S04]  /*0f10*/  IMAD R11, R11, R25, R10 ;  /* 0x000000190b0b7224 */ /* 0x000fc800078e020a */
[----:B------:R-:W-:Y:S01]  /*0f20*/  IMAD.IADD R9, R9, 0x1, R11 ;  /* 0x0000000109097824 */ /* 0x000fe200078e020b */
[----:B------:R-:W4:Y:S01]  /*0f30*/  LDC R22, c[0x0][0x608] ;  /* 0x00018200ff167b82 */ /* 0x000f220000000800 */
[----:B------:R-:W-:-:S03]  /*0f40*/  IMAD.MOV.U32 R11, RZ, RZ, -0x1 ;  /* 0xffffffffff0b7424 */ /* 0x000fc600078e00ff */
[--C-:B0-----:R-:W-:Y:S02]  /*0f50*/  SHF.R.U64 R20, R8, R12, R9.reuse ;  /* 0x0000000c08147219 */ /* 0x101fe40000001209 */
[----:B------:R-:W-:Y:S02]  /*0f60*/  I2FP.F32.U32 R8, R14 ;  /* 0x0000000e00087245 */ /* 0x000fe40000201000 */
[----:B------:R-:W0:Y:S01]  /*0f70*/  LDC R24, c[0x0][0x658] ;  /* 0x00019600ff187b82 */ /* 0x000e220000000800 */
[----:B-1----:R-:W-:Y:S01]  /*0f80*/  ISETP.NE.U32.AND P0, PT, R26, RZ, PT ;  /* 0x000000ff1a00720c */ /* 0x002fe20003f05070 */
[----:B---3--:R-:W-:Y:S02]  /*0f90*/  IMAD.MOV R10, RZ, RZ, -R2 ;  /* 0x000000ffff0a7224 */ /* 0x008fe400078e0a02 */
[----:B------:R-:W-:Y:S01]  /*0fa0*/  FMUL R8, R8, UR4 ;  /* 0x0000000408087c20 */ /* 0x000fe20008400000 */
[----:B------:R-:W-:Y:S02]  /*0fb0*/  SHF.R.U32.HI R9, RZ, R12, R9 ;  /* 0x0000000cff097219 */ /* 0x000fe40000011609 */
[----:B------:R-:W-:Y:S01]  /*0fc0*/  ISETP.NE.AND.EX P0, PT, R27, RZ, PT, P0 ;  /* 0x000000ff1b00720c */ /* 0x000fe20003f05300 */
[----:B------:R1:W3:Y:S01]  /*0fd0*/  F2I.U32.TRUNC.NTZ R15, R8 ;  /* 0x00000008000f7305 */ /* 0x0002e2000020f000 */
[----:B------:R-:W1:Y:S01]  /*0fe0*/  LDC R19, c[0x0][0x148] ;  /* 0x00005200ff137b82 */ /* 0x000e620000000800 */
[----:B--2---:R-:W-:-:S07]  /*0ff0*/  IMAD R2, R7, R10, R6 ;  /* 0x0000000a07027224 */ /* 0x004fce00078e0206 */
[----:B------:R-:W2:Y:S01]  /*1000*/  LDC R25, c[0x0][0x600] ;  /* 0x00018000ff197b82 */ /* 0x000ea20000000800 */
[-CC-:B----4-:R-:W-:Y:S02]  /*1010*/  SHF.R.U64 R32, R20, R22.reuse, R9.reuse ;  /* 0x0000001614207219 */ /* 0x190fe40000001209 */
[----:B------:R-:W-:Y:S01]  /*1020*/  SHF.R.U32.HI R7, RZ, R22, R9 ;  /* 0x00000016ff077219 */ /* 0x000fe20000011609 */
[----:B------:R-:W-:-:S04]  /*1030*/  IMAD.MOV.U32 R9, RZ, RZ, 0x1 ;  /* 0x00000001ff097424 */ /* 0x000fc800078e00ff */
[----:B------:R-:W4:Y:S01]  /*1040*/  LDC R28, c[0x0][0x648] ;  /* 0x00019200ff1c7b82 */ /* 0x000f220000000800 */
[-C--:B0-----:R-:W-:Y:S02]  /*1050*/  SHF.L.U32 R6, R11, R24.reuse, RZ ;  /* 0x000000180b067219 */ /* 0x081fe400000006ff */
[--C-:B------:R-:W-:Y:S02]  /*1060*/  SHF.R.U64 R22, R32, R24, R7.reuse ;  /* 0x0000001820167219 */ /* 0x100fe40000001207 */
[----:B------:R-:W-:Y:S02]  /*1070*/  LOP3.LUT R13, RZ, R6, RZ, 0x33, !PT ;  /* 0x00000006ff0d7212 */ /* 0x000fe400078e33ff */
[-C--:B------:R-:W-:Y:S01]  /*1080*/  SHF.R.U32.HI R7, RZ, R24.reuse, R7 ;  /* 0x00000018ff077219 */ /* 0x080fe20000011607 */
[----:B------:R-:W0:Y:S01]  /*1090*/  LDC R29, c[0x0][0x638] ;  /* 0x00018e00ff1d7b82 */ /* 0x000e220000000800 */
[----:B------:R-:W-:Y:S01]  /*10a0*/  SHF.L.U32 R12, R9, R24, RZ ;  /* 0x00000018090c7219 */ /* 0x000fe200000006ff */
[----:B------:R-:W-:-:S06]  /*10b0*/  IMAD.MOV.U32 R6, RZ, RZ, R22 ;  /* 0x000000ffff067224 */ /* 0x000fcc00078e0016 */
[----:B------:R-:W0:Y:S01]  /*10c0*/  LDC R30, c[0x0][0x610] ;  /* 0x00018400ff1e7b82 */ /* 0x000e220000000800 */
[----:B-1-3--:R-:W-:Y:S05]  /*10d0*/  @!P0 BRA `(.L_x_13) ;  /* 0x0000000000288947 */ /* 0x00afea0003800000 */
[----:B------:R-:W1:Y:S02]  /*10e0*/  LDC R11, c[0x0][0x64c] ;  /* 0x00019300ff0b7b82 */ /* 0x000e640000000800 */
[----:B-1----:R-:W-:-:S05]  /*10f0*/  IADD3 R11, P0, R22, R11, RZ ;  /* 0x0000000b160b7210 */ /* 0x002fca0007f1e0ff */
        /* <DEDUP_REMOVED lines=8> */
.L_x_13:
[----:B----4-:R-:W-:Y:S01]  /*1180*/  SHF.R.U64 R6, R6, R28, R7 ;  /* 0x0000001c06067219 */ /* 0x010fe20000001207 */
[----:B--2---:R-:W-:Y:S01]  /*1190*/  VIADD R7, R25, 0xffffffff ;  /* 0xffffffff19077836 */ /* 0x004fe20000000000 */
[----:B------:R-:W-:Y:S01]  /*11a0*/  LOP3.LUT R13, R32, R13, RZ, 0xc0, !PT ;  /* 0x0000000d200d7212 */ /* 0x000fe200078ec0ff */
[----:B------:R-:W-:Y:S02]  /*11b0*/  IMAD.MOV R15, RZ, RZ, -R15 ;  /* 0x000000ffff0f7224 */ /* 0x000fe400078e0a0f */
[----:B------:R-:W-:Y:S01]  /*11c0*/  IMAD.MOV R8, RZ, RZ, -R6 ;  /* 0x000000ffff087224 */ /* 0x000fe200078e0a06 */
[----:B------:R-:W-:Y:S01]  /*11d0*/  LOP3.LUT R7, R20, R7, RZ, 0xc0, !PT ;  /* 0x0000000714077212 */ /* 0x000fe200078ec0ff */
[----:B------:R-:W-:Y:S02]  /*11e0*/  IMAD R13, R12, R6, R13 ;  /* 0x000000060c0d7224 */ /* 0x000fe400078e020d */
[----:B------:R-:W-:Y:S02]  /*11f0*/  @P1 IMAD R2, R19, R15, R14 ;  /* 0x0000000f13021224 */ /* 0x000fe400078e020e */
[----:B0-----:R-:W-:-:S02]  /*1200*/  IMAD R6, R8, R29, R22 ;  /* 0x0000001d08067224 */ /* 0x001fc400078e0216 */
[----:B------:R-:W-:Y:S02]  /*1210*/  IMAD R2, R13, R30, R2 ;  /* 0x0000001e0d027224 */ /* 0x000fe400078e0202 */
[----:B------:R-:W-:Y:S02]  /*1220*/  IMAD R19, R6, R25, R7 ;  /* 0x0000001906137224 */ /* 0x000fe400078e0207 */
[----:B------:R-:W-:-:S03]  /*1230*/  IMAD.MOV.U32 R8, RZ, RZ, 0x1 ;  /* 0x00000001ff087424 */ /* 0x000fc600078e00ff */
[----:B------:R-:W-:Y:S02]  /*1240*/  SEL R22, R19, R2, !P1 ;  /* 0x0000000213167207 */ /* 0x000fe40004800000 */
[----:B------:R-:W-:Y:S01]  /*1250*/  SEL R19, R2, R19, !P1 ;  /* 0x0000001302137207 */ /* 0x000fe20004800000 */
[----:B------:R-:W-:-:S07]  /*1260*/  IMAD.MOV.U32 R2, RZ, RZ, R31 ;  /* 0x000000ffff027224 */ /* 0x000fce00078e001f */
.L_x_11:
[----:B------:R-:W-:Y:S05]  /*1270*/  @!P2 BRA `(.L_x_14) ;  /* 0x000000a40030a947 */ /* 0x000fea0003800000 */
[----:B------:R-:W-:-:S13]  /*1280*/  ISETP.GT.U32.AND P0, PT, R33, 0x1, PT ;  /* 0x000000012100780c */ /* 0x000fda0003f04070 */
[----:B------:R-:W-:Y:S05]  /*1290*/  @P0 EXIT ;  /* 0x000000000000094d */ /* 0x000fea0003800000 */
.L_x_15:
[----:B------:R-:W-:-:S08]  /*12a0*/  NOP ;  /* 0x0000000000007918 */ /* 0x000fd00000000000 */
[----:B------:R-:W1:Y:S02]  /*12b0*/  USETMAXREG.TRY_ALLOC.CTAPOOL UP0, 0xe8 ;  /* 0x000000e8000079c8 */ /* 0x000e640008000600 */
[----:B-1----:R-:W-:-:S13]  /*12c0*/  PLOP3.LUT P0, PT, PT, PT, UP0, 0x80, 0x0 ;  /* 0x000000000000781c */ /* 0x002fda0003f0f008 */
[----:B------:R-:W-:Y:S05]  /*12d0*/  @!P0 BRA `(.L_x_15) ;  /* 0xfffffffc00f08947 */ /* 0x000fea000383ffff */
[----:B------:R-:W-:-:S13]  /*12e0*/  LOP3.LUT P0, RZ, R8, 0xff, RZ, 0xc0, !PT ;  /* 0x000000ff08ff7812 */ /* 0x000fda000780c0ff */
[----:B------:R-:W-:Y:S05]  /*12f0*/  @!P0 EXIT ;  /* 0x000000000000894d */ /* 0x000fea0003800000 */
[----:B------:R-:W1:Y:S01]  /*1300*/  S2UR UR4, SR_CgaCtaId ;  /* 0x00000000000479c3 */ /* 0x000e620000008800 */
[----:B------:R-:W-:Y:S01]  /*1310*/  VIADD R6, R5, 0xffffffff ;  /* 0xffffffff05067836 */ /* 0x000fe20000000000 */
[----:B------:R-:W-:Y:S01]  /*1320*/  SHF.R.S32.HI R0, RZ, 0x1f, R3 ;  /* 0x0000001fff007819 */ /* 0x000fe20000011403 */
[----:B------:R-:W-:Y:S01]  /*1330*/  UMOV UR40, 0x400 ;  /* 0x0000040000287882 */ /* 0x000fe20000000000 */
[----:B------:R-:W-:Y:S01]  /*1340*/  UISETP.LT.AND UP0, UPT, UR38, 0x1, UPT ;  /* 0x000000012600788c */ /* 0x000fe2000bf01270 */
[----:B------:R-:W-:Y:S01]  /*1350*/  LOP3.LUT R154, R16, 0x1, RZ, 0xfc, !PT ;  /* 0x00000001109a7812 */ /* 0x000fe200078efcff */
[----:B------:R-:W-:Y:S01]  /*1360*/  USHF.L.U32 UR39, UR38, 0x1, URZ ;  /* 0x0000000126277899 */ /* 0x000fe2000800063f */
[----:B------:R-:W-:Y:S01]  /*1370*/  R2UR UR41, R6 ;  /* 0x00000000062972ca */ /* 0x000fe200000e0000 */
[----:B------:R-:W-:Y:S01]  /*1380*/  USEL UR43, UR38, 0x1, UP0 ;  /* 0x00000001262b7887 */ /* 0x000fe20008000000 */
[CC--:B------:R-:W-:Y:S02]  /*1390*/  LEA.HI R4, R0.reuse, R3.reuse, RZ, 0x2 ;  /* 0x0000000300047211 */ /* 0x0c0fe400078f10ff */
[----:B------:R-:W-:Y:S01]  /*13a0*/  LEA.HI R0, R0, R3, RZ, 0x5 ;  /* 0x0000000300007211 */ /* 0x000fe200078f28ff */
[----:B------:R-:W-:Y:S01]  /*13b0*/  UIADD3 UR43, -UR43, UR38, URZ ;  /* 0x000000262b2b7290 */ /* 0x000fe2000fffe13f */
[----:B------:R-:W-:-:S02]  /*13c0*/  SHF.R.S32.HI R146, RZ, 0x2, R4 ;  /* 0x00000002ff927819 */ /* 0x000fc40000011404 */
[----:B------:R-:W-:Y:S02]  /*13d0*/  SHF.R.S32.HI R5, RZ, 0x1f, R4 ;  /* 0x0000001fff057819 */ /* 0x000fe40000011404 */
[----:B------:R-:W-:Y:S02]  /*13e0*/  LOP3.LUT R148, R4, 0xfffffffc, RZ, 0xc0, !PT ;  /* 0xfffffffc04947812 */ /* 0x000fe400078ec0ff */
[----:B------:R-:W-:Y:S01]  /*13f0*/  LEA.HI R5, R5, R146, RZ, 0x3 ;  /* 0x0000009205057211 */ /* 0x000fe200078f18ff */
[----:B------:R-:W-:Y:S01]  /*1400*/  USHF.L.U32 UR41, UR41, 0x3, URZ ;  /* 0x0000000329297899 */ /* 0x000fe2000800063f */
[----:B------:R-:W-:Y:S01]  /*1410*/  ISETP.NE.AND P0, PT, R6, RZ, PT ;  /* 0x000000ff0600720c */ /* 0x000fe20003f05270 */
[----:B------:R-:W-:Y:S01]  /*1420*/  IMAD.IADD R148, R3, 0x1, -R148 ;  /* 0x0000000103947824 */ /* 0x000fe200078e0a94 */
[----:B------:R-:W-:Y:S01]  /*1430*/  LOP3.LUT R5, R5, 0xfffffff8, RZ, 0xc0, !PT ;  /* 0xfffffff805057812 */ /* 0x000fe200078ec0ff */
[----:B-1----:R-:W-:Y:S01]  /*1440*/  ULEA UR40, UR4, UR40, 0x18 ;  /* 0x0000002804287291 */ /* 0x002fe2000f8ec03f */
[----:B------:R-:W-:Y:S01]  /*1450*/  SEL R155, RZ, 0x1, P0 ;  /* 0x00000001ff9b7807 */ /* 0x000fe20000000000 */
[----:B------:R-:W-:Y:S01]  /*1460*/  IMAD.U32 R150, RZ, RZ, UR41 ;  /* 0x00000029ff967e24 */ /* 0x000fe2000f8e00ff */
[----:B------:R-:W-:Y:S01]  /*1470*/  ULDC UR4, c[0x0][0x284] ;  /* 0x0000a10000047ab9 */ /* 0x000fe20000000800 */
[----:B------:R-:W-:Y:S01]  /*1480*/  IMAD.IADD R146, R146, 0x1, -R5 ;  /* 0x0000000192927824 */ /* 0x000fe200078e0a05 */
[----:B------:R-:W-:Y:S01]  /*1490*/  UIADD3 UR42, UR40, 0xc0, URZ ;  /* 0x000000c0282a7890 */ /* 0x000fe2000fffe03f */
[----:B------:R-:W-:-:S02]  /*14a0*/  SHF.R.S32.HI R5, RZ, 0x5, R0 ;  /* 0x00000005ff057819 */ /* 0x000fc40000011400 */
[C---:B------:R-:W-:Y:S02]  /*14b0*/  LOP3.LUT R152, R150.reuse, 0x8, RZ, 0xc0, !PT ;  /* 0x0000000896987812 */ /* 0x040fe400078ec0ff */
[--C-:B------:R-:W-:Y:S01]  /*14c0*/  SHF.R.S32.HI R147, RZ, 0x1f, R146.reuse ;  /* 0x0000001fff937819 */ /* 0x100fe20000011492 */
[C-C-:B------:R-:W-:Y:S01]  /*14d0*/  IMAD R153, R5.reuse, -0x10, -R146.reuse ;  /* 0xfffffff005997824 */ /* 0x140fe200078e0a92 */
[----:B------:R-:W-:Y:S01]  /*14e0*/  LOP3.LUT R150, R150, 0x8, RZ, 0xc, !PT ;  /* 0x0000000896967812 */ /* 0x000fe200078e0cff */
[----:B------:R-:W-:Y:S01]  /*14f0*/  IMAD.U32 R149, RZ, RZ, UR42 ;  /* 0x0000002aff957e24 */ /* 0x000fe2000f8e00ff */
[----:B------:R-:W-:Y:S01]  /*1500*/  LOP3.LUT R152, R152, 0x18, RZ, 0x3c, !PT ;  /* 0x0000001898987812 */ /* 0x000fe200078e3cff */
[----:B------:R-:W-:-:S04]  /*1510*/  IMAD.WIDE R146, R5, 0x10, R146 ;  /* 0x0000001005927825 */ /* 0x000fc800078e0292 */
[----:B------:R-:W-:Y:S02]  /*1520*/  VIADD R151, R149, UR41 ;  /* 0x0000002995977c36 */ /* 0x000fe40008000000 */
[----:B------:R-:W-:-:S07]  /*1530*/  VIADD R153, R153, UR4 ;  /* 0x0000000499997c36 */ /* 0x000fce0008000000 */
.L_x_275:
[----:B------:R-:W-:Y:S01]  /*1540*/  SHF.L.U32 R0, R155, 0x1f, RZ ;  /* 0x0000001f9b007819 */ /* 0x000fe200000006ff */
[----:B------:R-:W-:Y:S02]  /*1550*/  ULDC UR4, c[0x0][0x28c] ;  /* 0x0000a30000047ab9 */ /* 0x000fe40000000800 */
[----:B------:R-:W-:Y:S01]  /*1560*/  ISETP.LT.AND P1, PT, RZ, UR4, PT ;  /* 0x00000004ff007c0c */ /* 0x000fe2000bf21270 */
[----:B------:R-:W1:Y:S02]  /*1570*/  SYNCS.PHASECHK.TRANS64.TRYWAIT P0, [R149+UR41], R0 ;  /* 0x00000000950075a7 */ /* 0x000e640008000169 */
[----:B-1-34-:R-:W-:Y:S10]  /*1580*/  @!P0 BRA `(.L_x_16) ;  /* 0x000000b400608947 */ /* 0x01aff40003800000 */
.L_x_304:
[----:B------:R-:W-:Y:S05]  /*1590*/  @P1 BRA `(.L_x_17) ;  /* 0x0000000000401947 */ /* 0x000fea0003800000 */
[----:B-1----:R-:W-:Y:S01]  /*15a0*/  MOV R0, 0x0 ;  /* 0x0000000000007802 */ /* 0x002fe20000000f00 */
[----:B------:R-:W-:Y:S01]  /*15b0*/  ULDC.64 UR4, c[0x4][0x68] ;  /* 0x01001a0000047ab9 */ /* 0x000fe20000000a00 */
[----:B------:R-:W-:Y:S01]  /*15c0*/  ULDC.64 UR6, c[0x4][0x8] ;  /* 0x0100020000067ab9 */ /* 0x000fe20000000a00 */
[----:B------:R-:W-:Y:S01]  /*15d0*/  IMAD.U32 R4, RZ, RZ, UR4 ;  /* 0x00000004ff047e24 */ /* 0x000fe2000f8e00ff */
[----:B------:R1:W2:Y:S01]  /*15e0*/  LDC.64 R14, c[0x4][R0] ;  /* 0x01000000000e7b82 */ /* 0x0002a20000000a00 */
[----:B------:R-:W-:Y:S01]  /*15f0*/  IMAD.U32 R5, RZ, RZ, UR5 ;  /* 0x00000005ff057e24 */ /* 0x000fe2000f8e00ff */
[----:B------:R-:W-:Y:S01]  /*1600*/  ULDC.64 UR4, c[0x4][0x70] ;  /* 0x01001c0000047ab9 */ /* 0x000fe20000000a00 */
[----:B------:R-:W-:Y:S02]  /*1610*/  IMAD.U32 R10, RZ, RZ, UR6 ;  /* 0x00000006ff0a7e24 */ /* 0x000fe4000f8e00ff */
[----:B------:R-:W-:Y:S02]  /*1620*/  IMAD.U32 R6, RZ, RZ, UR4 ;  /* 0x00000004ff067e24 */ /* 0x000fe4000f8e00ff */
[----:B------:R-:W-:-:S02]  /*1630*/  IMAD.U32 R7, RZ, RZ, UR5 ;  /* 0x00000005ff077e24 */ /* 0x000fc4000f8e00ff */
[----:B------:R-:W-:Y:S02]  /*1640*/  IMAD.U32 R11, RZ, RZ, UR7 ;  /* 0x00000007ff0b7e24 */ /* 0x000fe4000f8e00ff */
[----:B------:R-:W-:Y:S02]  /*1650*/  IMAD.MOV.U32 R8, RZ, RZ, 0x1e1 ;  /* 0x000001e1ff087424 */ /* 0x000fe400078e00ff */
[----:B0-----:R-:W-:Y:S02]  /*1660*/  IMAD.MOV.U32 R12, RZ, RZ, 0x1 ;  /* 0x00000001ff0c7424 */ /* 0x001fe400078e00ff */
[----:B-1----:R-:W-:-:S07]  /*1670*/  IMAD.MOV.U32 R13, RZ, RZ, RZ ;  /* 0x000000ffff0d7224 */ /* 0x002fce00078e00ff */
[----:B------:R-:W-:-:S07]  /*1680*/  LEPC R20, `(.L_x_17) ;  /* 0x000000001014794e */ /* 0x000fce0000000000 */
[----:B--2--5:R-:W-:Y:S05]  /*1690*/  CALL.ABS.NOINC R14 ;  /* 0x000000000e007343 */ /* 0x024fea0003c00000 */
.L_x_17:
[----:B------:R-:W-:-:S13]  /*16a0*/  ISETP.NE.AND P0, PT, R154, 0x3, PT ;  /* 0x000000039a00780c */ /* 0x000fda0003f05270 */
[----:B------:R-:W-:Y:S05]  /*16b0*/  @!P0 BRA `(.L_x_18) ;  /* 0x0000000000048947 */ /* 0x000fea0003800000 */
[----:B------:R-:W-:Y:S01]  /*16c0*/  BPT.TRAP 0x1 ;  /* 0x000000040000795c */ /* 0x000fe20000300000 */
.L_x_18:
[----:B------:R-:W-:Y:S02]  /*16d0*/  IMAD.U32 R3, RZ, RZ, UR36 ;  /* 0x00000024ff037e24 */ /* 0x000fe4000f8e00ff */
[----:B-1----:R-:W-:-:S03]  /*16e0*/  IMAD.U32 R0, RZ, RZ, UR37 ;  /* 0x00000025ff007e24 */ /* 0x002fc6000f8e00ff */
[----:B------:R-:W-:Y:S02]  /*16f0*/  LEA R3, R3, UR40, 0x3 ;  /* 0x0000002803037c11 */ /* 0x000fe4000f8e18ff */
[----:B------:R-:W-:-:S04]  /*1700*/  SHF.L.U32 R0, R0, 0x1f, RZ ;  /* 0x0000001f00007819 */ /* 0x000fc800000006ff */
[----:B------:R1:W2:Y:S01]  /*1710*/  SYNCS.PHASECHK.TRANS64.TRYWAIT P1, [R3+URZ], R0 ;  /* 0x00000000030075a7 */ /* 0x0002a2000802017f */
[----:B------:R-:W-:Y:S05]  /*1720*/  @!P0 BRA `(.L_x_19) ;  /* 0x0000000000048947 */ /* 0x000fea0003800000 */
[----:B------:R-:W-:Y:S01]  /*1730*/  BPT.TRAP 0x1 ;  /* 0x000000040000795c */ /* 0x000fe20000300000 */
.L_x_19:
[----:B------:R-:W-:-:S05]  /*1740*/  IMAD.U32 R4, RZ, RZ, UR43 ;  /* 0x0000002bff047e24 */ /* 0x000fca000f8e00ff */
[----:B------:R-:W-:Y:S01]  /*1750*/  ISETP.GE.AND P2, PT, R4, 0x1, PT ;  /* 0x000000010400780c */ /* 0x000fe20003f46270 */
[----:B--2---:R-:W-:-:S12]  /*1760*/  @P1 BRA `(.L_x_20) ;  /* 0x0000000000081947 */ /* 0x004fd80003800000 */
[----:B------:R-:W2:Y:S02]  /*1770*/  SYNCS.PHASECHK.TRANS64.TRYWAIT P1, [R3+URZ], R0 ;  /* 0x00000000030075a7 */ /* 0x000ea4000802017f */
[----:B--2---:R-:W-:Y:S05]  /*1780*/  @!P1 BRA `(.L_x_21) ;  /* 0x000000b000f49947 */ /* 0x004fea0003800000 */
.L_x_20:
[----:B------:R-:W-:Y:S05]  /*1790*/  WARPSYNC.ALL ;  /* 0x0000000000007948 */ /* 0x000fea0003800000 */
[----:B------:R-:W-:Y:S01]  /*17a0*/  UIADD3 UR4, UR40, 0x180, URZ ;  /* 0x0000018028047890 */ /* 0x000fe2000fffe03f */
[----:B------:R-:W-:Y:S01]  /*17b0*/  WARPGROUP.ARRIVE ;  /* 0x00000000000079c5 */ /* 0x000fe20000000000 */
[----:B------:R-:W-:Y:S02]  /*17c0*/  UIADD3 UR5, UR40, 0xb180, URZ ;  /* 0x0000b18028057890 */ /* 0x000fe4000fffe03f */
[----:B------:R-:W-:Y:S02]  /*17d0*/  USHF.R.U32.HI UR4, URZ, 0x4, UR4 ;  /* 0x000000043f047899 */ /* 0x000fe40008011604 */
[----:B------:R-:W-:-:S02]  /*17e0*/  USHF.R.U32.HI UR5, URZ, 0x4, UR5 ;  /* 0x000000043f057899 */ /* 0x000fc40008011605 */
[----:B------:R-:W-:Y:S02]  /*17f0*/  ULOP3.LUT UR4, UR4, 0x3fff, URZ, 0xc0, !UPT ;  /* 0x00003fff04047892 */ /* 0x000fe4000f8ec03f */
[----:B------:R-:W-:Y:S02]  /*1800*/  ULOP3.LUT UR5, UR5, 0x3fff, URZ, 0xc0, !UPT ;  /* 0x00003fff05057892 */ /* 0x000fe4000f8ec03f */
[----:B------:R-:W-:Y:S02]  /*1810*/  ULOP3.LUT UR4, UR4, 0x10000, URZ, 0xfc, !UPT ;  /* 0x0001000004047892 */ /* 0x000fe4000f8efc3f */
[----:B------:R-:W-:Y:S02]  /*1820*/  ULOP3.LUT UR5, UR5, 0x10000, URZ, 0xfc, !UPT ;  /* 0x0001000005057892 */ /* 0x000fe4000f8efc3f */
[----:B------:R-:W-:Y:S02]  /*1830*/  ULEA UR12, UR36, UR4, 0x8 ;  /* 0x00000004240c7291 */ /* 0x000fe4000f8e403f */
[----:B------:R-:W-:Y:S01]  /*1840*/  UIMAD UR8, UR36, 0x3c0, UR5 ;  /* 0x000003c0240878a4 */ /* 0x000fe2000f8e0205 */
[----:B------:R-:W-:Y:S01]  /*1850*/  UMOV UR13, 0x80000020 ;  /* 0x80000020000d7882 */ /* 0x000fe20000000000 */
[----:B------:R-:W-:-:S02]  /*1860*/  UMOV UR15, 0x80000020 ;  /* 0x80000020000f7882 */ /* 0x000fc40000000000 */
[----:B------:R-:W-:Y:S02]  /*1870*/  UIADD3 UR7, UR8, 0x40, URZ ;  /* 0x0000004008077890 */ /* 0x000fe4000fffe03f */
[----:B------:R-:W-:Y:S02]  /*1880*/  UIADD3 UR9, UR8, 0x80, URZ ;  /* 0x0000008008097890 */ /* 0x000fe4000fffe03f */
[----:B------:R-:W-:Y:S01]  /*1890*/  UMOV UR14, UR8 ;  /* 0x00000008000e7c82 */ /* 0x000fe20008000000 */
[----:B------:R-:W-:Y:S01]  /*18a0*/  UIADD3 UR10, UR8, 0xc0, URZ ;  /* 0x000000c0080a7890 */ /* 0x000fe2000fffe03f */
[----:B------:R-:W-:Y:S01]  /*18b0*/  HGMMA.64x16x16.F32.BF16 R136, gdesc[UR12], RZ, !UPT, gsb0 ;  /* 0x002000000c8879f0 */ /* 0x000fe2000c0018ff */
[----:B------:R-:W-:Y:S01]  /*18c0*/  UMOV UR14, UR7 ;  /* 0x00000007000e7c82 */ /* 0x000fe20008000000 */
[----:B------:R-:W-:Y:S01]  /*18d0*/  UMOV UR15, 0x80000020 ;  /* 0x80000020000f7882 */ /* 0x000fe20000000000 */
[----:B------:R-:W-:Y:S02]  /*18e0*/  UIADD3 UR7, UR8, 0x100, URZ ;  /* 0x0000010008077890 */ /* 0x000fe4000fffe03f */
[----:B------:R-:W-:Y:S01]  /*18f0*/  UIADD3 UR6, UR12, 0x2, URZ ;  /* 0x000000020c067890 */ /* 0x000fe2000fffe03f */
[----:B------:R-:W-:-:S02]  /*1900*/  WARPGROUP.DEPBAR.LE gsb0, 0x0 ;  /* 0x00008000000079c5 */ /* 0x000fc40000010000 */
[----:B------:R-:W-:-:S06]  /*1910*/  WARPGROUP.ARRIVE ;  /* 0x00000000000079c5 */ /* 0x000fcc0000000000 */
[----:B------:R-:W-:Y:S01]  /*1920*/  HGMMA.64x16x16.F32.BF16 R128, gdesc[UR12], RZ, !UPT, gsb0 ;  /* 0x002000000c8079f0 */ /* 0x000fe2000c0018ff */
[----:B------:R-:W-:Y:S01]  /*1930*/  UMOV UR14, UR9 ;  /* 0x00000009000e7c82 */ /* 0x000fe20008000000 */
[----:B------:R-:W-:Y:S01]  /*1940*/  UMOV UR15, 0x80000020 ;  /* 0x80000020000f7882 */ /* 0x000fe20000000000 */
[----:B------:R-:W-:Y:S01]  /*1950*/  UIADD3 UR9, UR8, 0x140, URZ ;  /* 0x0000014008097890 */ /* 0x000fe2000fffe03f */
[----:B------:R-:W-:Y:S02]  /*1960*/  WARPGROUP.DEPBAR.LE gsb0, 0x0 ;  /* 0x00008000000079c5 */ /* 0x000fe40000010000 */
        /* <DEDUP_REMOVED lines=76> */
[----:B------:R-:W-:Y:S01]  /*1e30*/  UMOV UR14, UR10 ;  /* 0x0000000a000e7c82 */ /* 0x000fe20008000000 */
[----:B------:R-:W-:Y:S01]  /*1e40*/  UMOV UR15, 0x80000020 ;  /* 0x80000020000f7882 */ /* 0x000fe20000000000 */
[----:B------:R-:W-:Y:S01]  /*1e50*/  UIADD3 UR6, UR8, 0xc2, URZ ;  /* 0x000000c208067890 */ /* 0x000fe2000fffe03f */
[----:B------:R-:W-:Y:S02]  /*1e60*/  WARPGROUP.DEPBAR.LE gsb0, 0x0 ;  /* 0x00008000000079c5 */ /* 0x000fe40000010000 */
[----:B------:R-:W-:-:S06]  /*1e70*/  WARPGROUP.ARRIVE ;  /* 0x00000000000079c5 */ /* 0x000fcc0000000000 */
[----:B------:R-:W-:Y:S01]  /*1e80*/  HGMMA.64x16x16.F32.BF16 R136, gdesc[UR12], R136, gsb0 ;  /* 0x002000000c8879f0 */ /* 0x000fe20008001888 */
        /* <DEDUP_REMOVED lines=56> */
[----:B------:R-:W-:Y:S02]  /*2210*/  UIADD3 UR7, UR8, 0x342, URZ ;  /* 0x0000034208077890 */ /* 0x000fe4000fffe03f */
[----:B------:R-:W-:Y:S01]  /*2220*/  UIADD3 UR8, UR8, 0x382, URZ ;  /* 0x0000038208087890 */ /* 0x000fe2000fffe03f */
[----:B------:R-:W-:Y:S02]  /*2230*/  WARPGROUP.DEPBAR.LE gsb0, 0x0 ;  /* 0x00008000000079c5 */ /* 0x000fe40000010000 */
[----:B------:R-:W-:-:S06]  /*2240*/  WARPGROUP.ARRIVE ;  /* 0x00000000000079c5 */ /* 0x000fcc0000000000 */
[----:B------:R-:W-:Y:S01]  /*2250*/  HGMMA.64x16x16.F32.BF16 R56, gdesc[UR12], R56, gsb0 ;  /* 0x002000000c3879f0 */ /* 0x000fe20008001838 */
[----:B------:R-:W-:Y:S01]  /*2260*/  UMOV UR14, UR9 ;  /* 0x00000009000e7c82 */ /* 0x000fe20008000000 */
[----:B------:R-:W-:Y:S01]  /*2270*/  UMOV UR15, 0x80000020 ;  /* 0x80000020000f7882 */ /* 0x000fe20000000000 */
        /* <DEDUP_REMOVED lines=17> */
[----:B------:R-:W-:Y:S03]  /*2390*/  HGMMA.64x16x16.F32.BF16 R24, gdesc[UR12], R24, gsb0 ;  /* 0x002000000c1879f0 */ /* 0x000fe60008001818 */
[----:B------:R-:W-:Y:S02]  /*23a0*/  WARPGROUP.DEPBAR.LE gsb0, 0x0 ;  /* 0x00008000000079c5 */ /* 0x000fe40000010000 */
[----:B------:R-:W-:Y:S05]  /*23b0*/  @!P2 BRA `(.L_x_22) ;  /* 0x0000000c0080a947 */ /* 0x000fea0003800000 */
[----:B------:R-:W-:Y:S01]  /*23c0*/  UIADD3 UR6, UR36, 0x1, URZ ;  /* 0x0000000124067890 */ /* 0x000fe2000fffe03f */
[----:B-12---:R-:W-:-:S03]  /*23d0*/  IMAD.U32 R0, RZ, RZ, UR43 ;  /* 0x0000002bff007e24 */ /* 0x006fc6000f8e00ff */
[----:B------:R-:W-:-:S04]  /*23e0*/  UISETP.NE.AND UP0, UPT, UR6, 0xb, UPT ;  /* 0x0000000b0600788c */ /* 0x000fc8000bf05270 */
[----:B------:R-:W-:Y:S02]  /*23f0*/  USEL UR7, URZ, 0x1, UP0 ;  /* 0x000000013f077887 */ /* 0x000fe40008000000 */
[----:B------:R-:W-:Y:S02]  /*2400*/  USEL UR6, UR6, URZ, UP0 ;  /* 0x0000003f06067287 */ /* 0x000fe40008000000 */
[----:B------:R-:W-:-:S06]  /*2410*/  ULOP3.LUT UR7, UR37, UR7, URZ, 0x3c, !UPT ;  /* 0x0000000725077292 */ /* 0x000fcc000f8e3c3f */
[----:B------:R-:W-:Y:S01]  /*2420*/  IMAD.U32 R5, RZ, RZ, UR7 ;  /* 0x00000007ff057e24 */ /* 0x000fe2000f8e00ff */
[----:B------:R-:W-:-:S06]  /*2430*/  UMOV UR7, UR36 ;  /* 0x0000002400077c82 */ /* 0x000fcc0008000000 */
.L_x_29:
[----:B-12---:R-:W-:Y:S05]  /*2440*/  @!P0 BRA `(.L_x_23) ;  /* 0x0000000000048947 */ /* 0x006fea0003800000 */
[----:B------:R-:W-:Y:S01]  /*2450*/  BPT.TRAP 0x1 ;  /* 0x000000040000795c */ /* 0x000fe20000300000 */
.L_x_23:
[----:B------:R-:W-:Y:S01]  /*2460*/  ULEA UR8, UR6, UR40, 0x3 ;  /* 0x0000002806087291 */ /* 0x000fe2000f8e183f */
[----:B------:R-:W-:-:S08]  /*2470*/  SHF.L.U32 R3, R5, 0x1f, RZ ;  /* 0x0000001f05037819 */ /* 0x000fd000000006ff */
[----:B------:R1:W2:Y:S01]  /*2480*/  SYNCS.PHASECHK.TRANS64.TRYWAIT P1, [UR8], R3 ;  /* 0x00000003ff0075a7 */ /* 0x0002a20008020148 */
[----:B------:R-:W-:Y:S05]  /*2490*/  @!P0 BRA `(.L_x_24) ;  /* 0x0000000000048947 */ /* 0x000fea0003800000 */
[----:B------:R-:W-:Y:S01]  /*24a0*/  BPT.TRAP 0x1 ;  /* 0x000000040000795c */ /* 0x000fe20000300000 */
.L_x_24:
[----:B--2---:R-:W-:Y:S05]  /*24b0*/  @P1 BRA `(.L_x_25) ;  /* 0x0000000000081947 */ /* 0x004fea0003800000 */
[----:B------:R-:W2:Y:S02]  /*24c0*/  SYNCS.PHASECHK.TRANS64.TRYWAIT P1, [UR8], R3 ;  /* 0x00000003ff0075a7 */ /* 0x000ea40008020148 */
[----:B--2---:R-:W-:Y:S05]  /*24d0*/  @!P1 BRA `(.L_x_26) ;  /* 0x000000a400b49947 */ /* 0x004fea0003800000 */
.L_x_25:
[----:B------:R-:W-:Y:S01]  /*24e0*/  UIMAD UR8, UR6, 0x3c0, UR5 ;  /* 0x000003c0060878a4 */ /* 0x000fe2000f8e0205 */
[----:B------:R-:W-:Y:S01]  /*24f0*/  WARPGROUP.ARRIVE ;  /* 0x00000000000079c5 */ /* 0x000fe20000000000 */
[----:B------:R-:W-:Y:S01]  /*2500*/  ULEA UR9, UR6, UR4, 0x8 ;  /* 0x0000000406097291 */ /* 0x000fe2000f8e403f */
[----:B------:R-:W-:Y:S01]  /*2510*/  UMOV UR13, 0x80000020 ;  /* 0x80000020000d7882 */ /* 0x000fe20000000000 */
[----:B------:R-:W-:Y:S01]  /*2520*/  UMOV UR15, 0x80000020 ;  /* 0x80000020000f7882 */ /* 0x000fe20000000000 */
[----:B------:R-:W-:Y:S02]  /*2530*/  UIADD3 UR10, UR8, 0x40, URZ ;  /* 0x00000040080a7890 */ /* 0x000fe4000fffe03f */
[----:B------:R-:W-:Y:S02]  /*2540*/  UMOV UR14, UR8 ;  /* 0x00000008000e7c82 */ /* 0x000fe40008000000 */
[----:B------:R-:W-:Y:S01]  /*2550*/  UMOV UR12, UR9 ;  /* 0x00000009000c7c82 */ /* 0x000fe20008000000 */
[----:B------:R-:W-:Y:S01]  /*2560*/  UIADD3 UR11, UR8, 0x80, URZ ;  /* 0x00000080080b7890 */ /* 0x000fe2000fffe03f */
[----:B------:R-:W-:Y:S01]  /*2570*/  HGMMA.64x16x16.F32.BF16 R136, gdesc[UR12], R136, gsb0 ;  /* 0x002000000c8879f0 */ /* 0x000fe20008001888 */
[----:B------:R-:W-:Y:S01]  /*2580*/  UMOV UR15, 0x80000020 ;  /* 0x80000020000f7882 */ /* 0x000fe20000000000 */
[----:B------:R-:W-:Y:S01]  /*2590*/  UMOV UR14, UR10 ;  /* 0x0000000a000e7c82 */ /* 0x000fe20008000000 */
[----:B------:R-:W-:-:S02]  /*25a0*/  UIADD3 UR16, UR8, 0xc0, URZ ;  /* 0x000000c008107890 */ /* 0x000fc4000fffe03f */
[----:B------:R-:W-:Y:S02]  /*25b0*/  UIADD3 UR17, UR8, 0x100, URZ ;  /* 0x0000010008117890 */ /* 0x000fe4000fffe03f */
[----:B------:R-:W-:Y:S02]  /*25c0*/  UIADD3 UR10, UR8, 0x140, URZ ;  /* 0x00000140080a7890 */ /* 0x000fe4000fffe03f */
        /* <DEDUP_REMOVED lines=172> */
[----:B------:R-:W-:Y:S01]  /*3090*/  BPT.TRAP 0x1 ;  /* 0x000000040000795c */ /* 0x000fe20000300000 */
.L_x_27:
[----:B------:R-:W-:Y:S01]  /*30a0*/  ULEA UR8, UR7, UR40, 0x3 ;  /* 0x0000002807087291 */ /* 0x000fe2000f8e183f */
[----:B------:R-:W-:-:S03]  /*30b0*/  ISETP.GT.U32.AND P1, PT, R16, 0x1, PT ;  /* 0x000000011000780c */ /* 0x000fc60003f24070 */
[----:B------:R-:W-:-:S04]  /*30c0*/  UIADD3 UR8, UR8, 0x58, URZ ;  /* 0x0000005808087890 */ /* 0x000fc8000fffe03f */
[----:B------:R-:W-:-:S09]  /*30d0*/  UPRMT UR8, URZ, 0x654, UR8 ;  /* 0x000006543f087896 */ /* 0x000fd20008000008 */
[----:B------:R-:W-:Y:S01]  /*30e0*/  SYNCS.ARRIVE.TRANS64.RED.A1T0 RZ, [UR8], RZ ;  /* 0x000000ffffff79a7 */ /* 0x000fe20008100408 */
[----:B------:R-:W-:Y:S05]  /*30f0*/  @P1 BRA `(.L_x_28) ;  /* 0x0000000000041947 */ /* 0x000fea0003800000 */
[----:B------:R-:W-:Y:S01]  /*3100*/  BPT.TRAP 0x1 ;  /* 0x000000040000795c */ /* 0x000fe20000300000 */
.L_x_28:
[----:B------:R-:W-:Y:S01]  /*3110*/  UIADD3 UR6, UR6, 0x1, URZ ;  /* 0x0000000106067890 */ /* 0x000fe2000fffe03f */
[C---:B------:R-:W-:Y:S01]  /*3120*/  ISETP.GT.AND P1, PT, R0.reuse, 0x1, PT ;  /* 0x000000010000780c */ /* 0x040fe20003f24270 */
[----:B------:R-:W-:Y:S01]  /*3130*/  UIADD3 UR7, UR7, 0x1, URZ ;  /* 0x0000000107077890 */ /* 0x000fe2000fffe03f */
[----:B------:R-:W-:Y:S01]  /*3140*/  VIADD R0, R0, 0xffffffff ;  /* 0xffffffff00007836 */ /* 0x000fe20000000000 */
[----:B------:R-:W-:Y:S02]  /*3150*/  UISETP.NE.AND UP0, UPT, UR6, 0xb, UPT ;  /* 0x0000000b0600788c */ /* 0x000fe4000bf05270 */
[----:B------:R-:W-:Y:S02]  /*3160*/  UISETP.NE.AND UP1, UPT, UR7, 0xb, UPT ;  /* 0x0000000b0700788c */ /* 0x000fe4000bf25270 */
[----:B------:R-:W-:Y:S02]  /*3170*/  USEL UR8, URZ, 0x1, UP0 ;  /* 0x000000013f087887 */ /* 0x000fe40008000000 */
[----:B------:R-:W-:-:S02]  /*3180*/  USEL UR6, UR6, URZ, UP0 ;  /* 0x0000003f06067287 */ /* 0x000fc40008000000 */
[----:B------:R-:W-:Y:S02]  /*3190*/  USEL UR7, UR7, URZ, UP1 ;  /* 0x0000003f07077287 */ /* 0x000fe40008800000 */
[----:B------:R-:W-:Y:S01]  /*31a0*/  LOP3.LUT R5, R5, UR8, RZ, 0x3c, !PT ;  /* 0x0000000805057c12 */ /* 0x000fe2000f8e3cff */
[----:B------:R-:W-:Y:S09]  /*31b0*/  @P1 BRA `(.L_x_29) ;  /* 0xfffffff000a01947 */ /* 0x000ff2000383ffff */
.L_x_22:
[----:B-12---:R-:W1:Y:S01]  /*31c0*/  LDC R0, c[0x0][0x28c] ;  /* 0x0000a300ff007b82 */ /* 0x006e620000000800 */
[----:B------:R2:W-:Y:S01]  /*31d0*/  SYNCS.ARRIVE.TRANS64.A1T0 RZ, [R150+UR42], RZ ;  /* 0x000000ff96ff79a7 */ /* 0x0005e2000810002a */
[----:B-1----:R-:W-:-:S13]  /*31e0*/  ISETP.GE.AND P1, PT, R0, 0x1, PT ;  /* 0x000000010000780c */ /* 0x002fda0003f26270 */
[----:B--2---:R-:W-:Y:S05]  /*31f0*/  @!P1 BRA `(.L_x_30) ;  /* 0x0000000000349947 */ /* 0x004fea0003800000 */
[----:B------:R-:W-:Y:S05]  /*3200*/  @!P0 BRA `(.L_x_31) ;  /* 0x0000000000048947 */ /* 0x000fea0003800000 */
[----:B------:R-:W-:Y:S01]  /*3210*/  BPT.TRAP 0x1 ;  /* 0x000000040000795c */ /* 0x000fe20000300000 */
.L_x_31:
[----:B------:R-:W-:Y:S01]  /*3220*/  UIADD3 UR6, UR43, UR36, URZ ;  /* 0x000000242b067290 */ /* 0x000fe2000fffe03f */
[----:B------:R-:W-:-:S03]  /*3230*/  ISETP.GT.U32.AND P0, PT, R16, 0x1, PT ;  /* 0x000000011000780c */ /* 0x000fc60003f04070 */
[----:B------:R-:W-:-:S04]  /*3240*/  UIMAD.WIDE.U32 UR4, UR6, -0x45d1745d, URZ ;  /* 0xba2e8ba3060478a5 */ /* 0x000fc8000f8e003f */
[----:B------:R-:W-:-:S04]  /*3250*/  USHF.R.U32.HI UR4, URZ, 0x3, UR5 ;  /* 0x000000033f047899 */ /* 0x000fc80008011605 */
[----:B------:R-:W-:-:S04]  /*3260*/  UIMAD UR6, UR4, -0xb, UR6 ;  /* 0xfffffff5040678a4 */ /* 0x000fc8000f8e0206 */
[----:B------:R-:W-:-:S04]  /*3270*/  ULEA UR6, UR6, UR40, 0x3 ;  /* 0x0000002806067291 */ /* 0x000fc8000f8e183f */
[----:B------:R-:W-:-:S04]  /*3280*/  UIADD3 UR6, UR6, 0x58, URZ ;  /* 0x0000005806067890 */ /* 0x000fc8000fffe03f */
[----:B------:R-:W-:-:S09]  /*3290*/  UPRMT UR6, URZ, 0x654, UR6 ;  /* 0x000006543f067896 */ /* 0x000fd20008000006 */
[----:B------:R-:W-:Y:S01]  /*32a0*/  SYNCS.ARRIVE.TRANS64.RED.A1T0 RZ, [UR6], RZ ;  /* 0x000000ffffff79a7 */ /* 0x000fe20008100406 */
[----:B------:R-:W-:Y:S05]  /*32b0*/  @P0 BRA `(.L_x_30) ;  /* 0x0000000000040947 */ /* 0x000fea0003800000 */
[----:B------:R-:W-:Y:S01]  /*32c0*/  BPT.TRAP 0x1 ;  /* 0x000000040000795c */ /* 0x000fe20000300000 */
.L_x_30:
[----:B------:R-:W-:Y:S01]  /*32d0*/  SHF.L.U32 R0, R155, 0x1f, RZ ;  /* 0x0000001f9b007819 */ /* 0x000fe200000006ff */
[----:B------:R-:W-:Y:S01]  /*32e0*/  UIADD3 UR36, UR39, UR36, URZ ;  /* 0x0000002427247290 */ /* 0x000fe2000fffe03f */
[----:B------:R-:W1:Y:S01]  /*32f0*/  LDC R9, c[0x0][0x288] ;  /* 0x0000a200ff097b82 */ /* 0x000e620000000800 */
[----:B------:R-:W-:Y:S01]  /*3300*/  UISETP.GE.U32.AND UP1, UPT, UR39, 0xb, UPT ;  /* 0x0000000b2700788c */ /* 0x000fe2000bf26070 */
[----:B------:R-:W-:Y:S01]  /*3310*/  IMAD.SHL.U32 R10, R148, 0x2, RZ ;  /* 0x00000002940a7824 */ /* 0x000fe200078e00ff */
[----:B------:R-:W-:Y:S02]  /*3320*/  UISETP.GT.U32.AND UP0, UPT, UR36, 0xa, UPT ;  /* 0x0000000a2400788c */ /* 0x000fe4000bf04070 */
[----:B------:R-:W-:Y:S02]  /*3330*/  UIMAD.WIDE.U32 UR4, UR36, -0x45d1745d, URZ ;  /* 0xba2e8ba3240478a5 */ /* 0x000fe4000f8e003f */
[----:B------:R-:W-:Y:S01]  /*3340*/  UISETP.LT.U32.AND UP0, UPT, UR39, 0xb, UP0 ;  /* 0x0000000b2700788c */ /* 0x000fe20008701070 */
[----:B------:R-:W2:Y:S01]  /*3350*/  SYNCS.PHASECHK.TRANS64.TRYWAIT P0, [R149+UR41+0x10], R0 ;  /* 0x00001000950075a7 */ /* 0x000ea20008000169 */
[----:B------:R-:W-:Y:S01]  /*3360*/  USHF.R.U32.HI UR4, URZ, 0x3, UR5 ;  /* 0x000000033f047899 */ /* 0x000fe20008011605 */
[----:B------:R-:W-:Y:S01]  /*3370*/  SHF.R.S32.HI R11, RZ, 0x1f, R10 ;  /* 0x0000001fff0b7819 */ /* 0x000fe2000001140a */
[----:B------:R-:W-:-:S02]  /*3380*/  USEL UR6, URZ, 0x1, !UP0 ;  /* 0x000000013f067887 */ /* 0x000fc4000c000000 */
[----:B------:R-:W-:Y:S02]  /*3390*/  UIMAD UR36, UR4, -0xb, UR36 ;  /* 0xfffffff5042478a4 */ /* 0x000fe4000f8e0224 */
[----:B------:R-:W-:-:S04]  /*33a0*/  ULOP3.LUT UR37, UR37, UR6, URZ, 0x3c, !UPT ;  /* 0x0000000625257292 */ /* 0x000fc8000f8e3c3f */
[----:B------:R-:W-:Y:S01]  /*33b0*/  @UP1 ULOP3.LUT UR37, UR37, 0x1, UR4, 0x78, !UPT ;  /* 0x0000000125251892 */ /* 0x000fe2000f8e7804 */
[----:B-12---:R-:W-:Y:S11]  /*33c0*/  @!P0 BRA `(.L_x_32) ;  /* 0x0000009800108947 */ /* 0x006ff60003800000 */
.L_x_305:
[----:B------:R-:W-:Y:S01]  /*33d0*/  IMAD.SHL.U32 R8, R19, 0x40, RZ ;  /* 0x0000004013087824 */ /* 0x000fe200078e00ff */
[----:B------:R-:W-:Y:S01]  /*33e0*/  ULDC UR6, c[0x0][0x284] ;  /* 0x0000a10000067ab9 */ /* 0x000fe20000000800 */
[----:B0-----:R-:W-:Y:S01]  /*33f0*/  IMAD R12, R22, 0xf0, RZ ;  /* 0x000000f0160c7824 */ /* 0x001fe200078e02ff */
[----:B------:R-:W-:Y:S01]  /*3400*/  SHF.R.S32.HI R159, RZ, 0x1f, R2 ;  /* 0x0000001fff9f7819 */ /* 0x000fe20000011402 */
[----:B------:R-:W-:Y:S01]  /*3410*/  ULDC.64 UR4, c[0x0][0x5d0] ;  /* 0x0001740000047ab9 */ /* 0x000fe20000000a00 */
[----:B------:R-:W-:Y:S01]  /*3420*/  ISETP.GE.AND P0, PT, R8, UR6, PT ;  /* 0x0000000608007c0c */ /* 0x000fe2000bf06270 */
[----:B------:R-:W-:Y:S01]  /*3430*/  IMAD.WIDE.U32 R4, R2, UR4, R10 ;  /* 0x0000000402047c25 */ /* 0x000fe2000f8e000a */
[----:B------:R-:W-:Y:S02]  /*3440*/  SHF.R.S32.HI R13, RZ, 0x1f, R12 ;  /* 0x0000001fff0d7819 */ /* 0x000fe4000001140c */
[C---:B------:R-:W-:Y:S01]  /*3450*/  ISETP.GE.OR P0, PT, R12.reuse, R9, P0 ;  /* 0x000000090c00720c */ /* 0x040fe20000706670 */
[----:B------:R-:W-:Y:S01]  /*3460*/  IMAD R3, R159, UR4, RZ ;  /* 0x000000049f037c24 */ /* 0x000fe2000f8e02ff */
[----:B------:R-:W-:-:S03]  /*3470*/  IADD3 R6, P1, R12, R4, RZ ;  /* 0x000000040c067210 */ /* 0x000fc60007f3e0ff */
[----:B------:R-:W-:-:S05]  /*3480*/  IMAD R3, R2, UR5, R3 ;  /* 0x0000000502037c24 */ /* 0x000fca000f8e0203 */
[----:B------:R-:W-:-:S03]  /*3490*/  IADD3.X R7, R13, R5, R3, P1, !PT ;  /* 0x000000050d077210 */ /* 0x000fc60000ffe403 */
[----:B------:R-:W-:Y:S05]  /*34a0*/  @P0 BRA `(.L_x_33) ;  /* 0x0000007800f40947 */ /* 0x000fea0003800000 */
[----:B------:R-:W0:Y:S01]  /*34b0*/  LDC.64 R4, c[0x0][0x5c8] ;  /* 0x00017200ff047b82 */ /* 0x000e220000000a00 */
[----:B-----5:R-:W-:Y:S01]  /*34c0*/  FSETP.NEU.AND P0, PT, R144, RZ, PT ;  /* 0x000000ff9000720b */ /* 0x020fe20003f0d000 */
[----:B------:R-:W-:Y:S01]  /*34d0*/  IMAD R3, R148, -0x2, R9 ;  /* 0xfffffffe94037824 */ /* 0x000fe200078e0209 */
[----:B------:R-:W-:Y:S01]  /*34e0*/  BSSY B0, `(.L_x_33) ;  /* 0x00007b9000007945 */ /* 0x000fe20003800000 */
[----:B------:R-:W-:-:S04]  /*34f0*/  IMAD.WIDE R156, R19, 0x40, R146 ;  /* 0x00000040139c7825 */ /* 0x000fc800078e0292 */
[----:B-1----:R-:W-:Y:S02]  /*3500*/  IMAD.IADD R0, R3, 0x1, -R12 ;  /* 0x0000000103007824 */ /* 0x002fe400078e0a0c */
[----:B------:R-:W-:-:S03]  /*3510*/  IMAD.IADD R3, R153, 0x1, -R8 ;  /* 0x0000000199037824 */ /* 0x000fc600078e0a08 */
[----:B------:R-:W-:-:S04]  /*3520*/  ISETP.GT.AND P1, PT, R0, RZ, PT ;  /* 0x000000ff0000720c */ /* 0x000fc80003f24270 */
[----:B------:R-:W-:Y:S01]  /*3530*/  ISETP.GT.AND P2, PT, R3, RZ, P1 ;  /* 0x000000ff0300720c */ /* 0x000fe20000f44270 */
[-C--:B0-----:R-:W-:Y:S02]  /*3540*/  IMAD R8, R157, R4.reuse, RZ ;  /* 0x000000049d087224 */ /* 0x081fe400078e02ff */
[----:B------:R-:W-:-:S04]  /*3550*/  IMAD.WIDE.U32 R6, R156, R4, R6 ;  /* 0x000000049c067225 */ /* 0x000fc800078e0006 */
[----:B------:R-:W-:-:S04]  /*3560*/  IMAD R9, R156, R5, R8 ;  /* 0x000000059c097224 */ /* 0x000fc800078e0208 */
[----:B------:R-:W-:Y:S01]  /*3570*/  IMAD.IADD R9, R7, 0x1, R9 ;  /* 0x0000000107097824 */ /* 0x000fe200078e0209 */
[----:B------:R-:W-:Y:S06]  /*3580*/  @!P0 BRA `(.L_x_34) ;  /* 0x0000005000508947 */ /* 0x000fec0003800000 */
[----:B------:R-:W0:Y:S01]  /*3590*/  LDC.64 R20, c[0x0][0x5b8] ;  /* 0x00016e00ff147b82 */ /* 0x000e220000000a00 */
[----:B------:R-:W-:-:S07]  /*35a0*/  ULDC.64 UR4, c[0x0][0x5c0] ;  /* 0x0001700000047ab9 */ /* 0x000fce0000000a00 */
[----:B------:R-:W1:Y:S08]  /*35b0*/  LDC.64 R168, c[0x0][0x5b0] ;  /* 0x00016c00ffa87b82 */ /* 0x000e700000000a00 */
[----:B------:R-:W2:Y:S01]  /*35c0*/  LDC.64 R14, c[0x0][0x5a8] ;  /* 0x00016a00ff0e7b82 */ /* 0x000ea20000000a00 */
[-C--:B0-----:R-:W-:Y:S02]  /*35d0*/  IMAD R7, R159, R20.reuse, RZ ;  /* 0x000000149f077224 */ /* 0x081fe400078e02ff */
[----:B------:R-:W-:-:S04]  /*35e0*/  IMAD.WIDE.U32 R158, R2, R20, R10 ;  /* 0x00000014029e7225 */ /* 0x000fc800078e000a */
[----:B------:R-:W-:Y:S01]  /*35f0*/  IMAD R165, R2, R21, R7 ;  /* 0x0000001502a57224 */ /* 0x000fe200078e0207 */
[----:B------:R-:W-:Y:S01]  /*3600*/  IADD3 R158, P0, R12, R158, RZ ;  /* 0x0000009e0c9e7210 */ /* 0x000fe20007f1e0ff */
[----:B-1----:R-:W-:-:S03]  /*3610*/  IMAD R7, R157, R168, RZ ;  /* 0x000000a89d077224 */ /* 0x002fc600078e02ff */
[----:B------:R-:W-:Y:S01]  /*3620*/  IADD3.X R159, R13, R159, R165, P0, !PT ;  /* 0x0000009f0d9f7210 */ /* 0x000fe200007fe4a5 */
[C---:B------:R-:W-:Y:S02]  /*3630*/  IMAD R167, R156.reuse, R169, R7 ;  /* 0x000000a99ca77224 */ /* 0x040fe400078e0207 */
[----:B------:R-:W-:-:S04]  /*3640*/  IMAD.WIDE.U32 R160, R156, R168, R158 ;  /* 0x000000a89ca07225 */ /* 0x000fc800078e009e */
[----:B------:R-:W-:Y:S01]  /*3650*/  IMAD.IADD R7, R161, 0x1, R167 ;  /* 0x00000001a1077824 */ /* 0x000fe200078e02a7 */
[----:B--2---:R-:W-:-:S04]  /*3660*/  LEA R162, P0, R160, R14, 0x1 ;  /* 0x0000000ea0a27211 */ /* 0x004fc800078008ff */
[----:B------:R-:W-:-:S05]  /*3670*/  LEA.HI.X R163, R160, R15, R7, 0x1, P0 ;  /* 0x0000000fa0a37211 */ /* 0x000fca00000f0c07 */
[----:B------:R-:W2:Y:S01]  /*3680*/  @P2 LDG.E.LTC128B.U16 R19, desc[UR44][R162.64] ;  /* 0x0000002ca2132981 */ /* 0x000ea2000c1e1520 */
[----:B------:R-:W-:Y:S01]  /*3690*/  IMAD.WIDE.U32 R160, R156, R168, R12 ;  /* 0x000000a89ca07225 */ /* 0x000fe200078e000c */
[----:B------:R-:W-:Y:S02]  /*36a0*/  BSSY B1, `(.L_x_35) ;  /* 0x0000014000017945 */ /* 0x000fe40003800000 */
[----:B------:R-:W-:-:S04]  /*36b0*/  IADD3 R160, P0, R10, R160, RZ ;  /* 0x000000a00aa07210 */ /* 0x000fc80007f1e0ff */
[----:B------:R-:W-:Y:S02]  /*36c0*/  IADD3.X R161, R11, R167, R161, P0, !PT ;  /* 0x000000a70ba17210 */ /* 0x000fe400007fe4a1 */
[----:B------:R-:W-:Y:S01]  /*36d0*/  LEA R8, P0, R6, UR4, 0x1 ;  /* 0x0000000406087c11 */ /* 0x000fe2000f8008ff */
[----:B------:R-:W-:-:S03]  /*36e0*/  IMAD.WIDE.U32 R160, R2, R20, R160 ;  /* 0x0000001402a07225 */ /* 0x000fc600078e00a0 */
[----:B------:R-:W-:Y:S02]  /*36f0*/  LEA.HI.X R9, R6, UR5, R9, 0x1, P0 ;  /* 0x0000000506097c11 */ /* 0x000fe400080f0c09 */
[----:B------:R-:W-:Y:S02]  /*3700*/  ISETP.GT.AND P0, PT, R0, 0x1, PT ;  /* 0x000000010000780c */ /* 0x000fe40003f04270 */
[----:B------:R-:W-:Y:S02]  /*3710*/  LEA R6, P4, R160, R14, 0x1 ;  /* 0x0000000ea0067211 */ /* 0x000fe400078808ff */
[----:B------:R-:W-:Y:S01]  /*3720*/  ISETP.GT.AND P3, PT, R3, RZ, P0 ;  /* 0x000000ff0300720c */ /* 0x000fe20000764270 */
[----:B--2---:R-:W-:-:S04]  /*3730*/  IMAD.U32 R7, R19, 0x10000, RZ ;  /* 0x0001000013077824 */ /* 0x004fc800078e00ff */
[----:B------:R-:W-:-:S04]  /*3740*/  FMUL R7, R7, R144 ;  /* 0x0000009007077220 */ /* 0x000fc80000400000 */
[----:B------:R-:W-:-:S05]  /*3750*/  FFMA R7, R136, R145, R7 ;  /* 0x0000009188077223 */ /* 0x000fca0000000007 */
[----:B------:R-:W-:Y:S01]  /*3760*/  F2FP.BF16.F32.PACK_AB R21, RZ, R7 ;  /* 0x00000007ff15723e */ /* 0x000fe200000010ff */
[----:B------:R-:W-:Y:S01]  /*3770*/  IMAD.IADD R7, R165, 0x1, R161 ;  /* 0x00000001a5077824 */ /* 0x000fe200078e02a1 */
[----:B------:R-:W-:-:S03]  /*3780*/  SHF.L.U64.HI R161, R168, 0x3, R169 ;  /* 0x00000003a8a17819 */ /* 0x000fc600000102a9 */
[----:B------:R0:W-:Y:S01]  /*3790*/  @P2 STG.E.U16 desc[UR44][R8.64], R21 ;  /* 0x0000001508002986 */ /* 0x0001e2000c10152c */
[----:B------:R-:W-:Y:S01]  /*37a0*/  LEA.HI.X R7, R160, R15, R7, 0x1, P4 ;  /* 0x0000000fa0077211 */ /* 0x000fe200020f0c07 */
[----:B------:R-:W-:Y:S01]  /*37b0*/  IMAD.SHL.U32 R160, R168, 0x8, RZ ;  /* 0x00000008a8a07824 */ /* 0x000fe200078e00ff */
[----:B------:R-:W-:Y:S06]  /*37c0*/  @!P3 BRA `(.L_x_36) ;  /* 0x000000000004b947 */ /* 0x000fec0003800000 */
[----:B------:R1:W5:Y:S02]  /*37d0*/  LDG.E.LTC128B.U16 R19, desc[UR44][R6.64+0x2] ;  /* 0x0000022c06137981 */ /* 0x000364000c1e1520 */
.L_x_36:
[----:B------:R-:W-:Y:S05]  /*37e0*/  BSYNC B1 ;  /* 0x0000000000017941 */ /* 0x000fea0003800000 */
.L_x_35:
[----:B0----5:R-:W-:Y:S01]  /*37f0*/  IMAD.U32 R21, R19, 0x10000, RZ ;  /* 0x0001000013157824 */ /* 0x021fe200078e00ff */
[----:B------:R-:W-:Y:S01]  /*3800*/  ISETP.GT.AND P1, PT, R3, 0x8, P1 ;  /* 0x000000080300780c */ /* 0x000fe20000f24270 */
[----:B------:R-:W-:-:S04]  /*3810*/  IMAD.WIDE.U32 R160, R156, R168, R160 ;  /* 0x000000a89ca07225 */ /* 0x000fc800078e00a0 */
[----:B------:R-:W-:Y:S01]  /*3820*/  FMUL R22, R21, R144 ;  /* 0x0000009015167220 */ /* 0x000fe20000400000 */
[----:B------:R-:W-:Y:S01]  /*3830*/  IMAD.IADD R167, R167, 0x1, R161 ;  /* 0x00000001a7a77824 */ /* 0x000fe200078e02a1 */
[----:B------:R-:W-:Y:S02]  /*3840*/  IADD3 R21, P2, R158, R160, RZ ;  /* 0x000000a09e157210 */ /* 0x000fe40007f5e0ff */
[----:B------:R-:W-:-:S03]  /*3850*/  FFMA R22, R137, R145, R22 ;  /* 0x0000009189167223 */ /* 0x000fc60000000016 */
[----:B------:R-:W-:Y:S01]  /*3860*/  IMAD.X R158, R167, 0x1, R159, P2 ;  /* 0x00000001a79e7824 */ /* 0x000fe200010e069f */
[C---:B------:R-:W-:Y:S02]  /*3870*/  LEA R136, P2, R21.reuse, R14, 0x1 ;  /* 0x0000000e15887211 */ /* 0x040fe400078408ff */
[----:B------:R-:W-:Y:S02]  /*3880*/  F2FP.BF16.F32.PACK_AB R22, RZ, R22 ;  /* 0x00000016ff16723e */ /* 0x000fe400000010ff */
[----:B------:R-:W-:Y:S02]  /*3890*/  LEA.HI.X R137, R21, R15, R158, 0x1, P2 ;  /* 0x0000000f15897211 */ /* 0x000fe400010f0c9e */
[----:B------:R-:W-:Y:S02]  /*38a0*/  PRMT R21, R22, 0x7610, R21 ;  /* 0x0000761016157816 */ /* 0x000fe40000000015 */
[----:B------:R-:W-:-:S03]  /*38b0*/  PRMT R22, R19, 0x7610, R22 ;  /* 0x0000761013167816 */ /* 0x000fc60000000016 */
[----:B------:R0:W-:Y:S04]  /*38c0*/  @P3 STG.E.U16 desc[UR44][R8.64+0x2], R21 ;  /* 0x0000021508003986 */ /* 0x0001e8000c10152c */
[----:B------:R-:W2:Y:S01]  /*38d0*/  @P1 LDG.E.LTC128B.U16 R22, desc[UR44][R136.64] ;  /* 0x0000002c88161981 */ /* 0x000ea2000c1e1520 */
[----:B------:R-:W-:Y:S01]  /*38e0*/  IADD3 R10, P2, P3, R10, R160, R12 ;  /* 0x000000a00a0a7210 */ /* 0x000fe20007b5e00c */
[----:B------:R-:W-:Y:S01]  /*38f0*/  BSSY B1, `(.L_x_37) ;  /* 0x0000011000017945 */ /* 0x000fe20003800000 */
[----:B------:R-:W-:Y:S02]  /*3900*/  SHF.L.U64.HI R5, R4, 0x4, R5 ;  /* 0x0000000404057819 */ /* 0x000fe40000010205 */
[----:B------:R-:W-:Y:S02]  /*3910*/  IADD3.X R11, R11, R167, R13, P2, P3 ;  /* 0x000000a70b0b7210 */ /* 0x000fe400017e640d */
[----:B------:R-:W-:Y:S01]  /*3920*/  ISETP.GT.AND P0, PT, R3, 0x8, P0 ;  /* 0x000000080300780c */ /* 0x000fe20000704270 */
[----:B0-----:R-:W-:Y:S01]  /*3930*/  IMAD.WIDE.U32 R20, R2, R20, R10 ;  /* 0x0000001402147225 */ /* 0x001fe200078e000a */
[----:B------:R-:W-:-:S03]  /*3940*/  LEA R10, P2, R4, R8, 0x4 ;  /* 0x00000008040a7211 */ /* 0x000fc600078420ff */
[----:B------:R-:W-:Y:S01]  /*3950*/  IMAD.IADD R2, R165, 0x1, R21 ;  /* 0x00000001a5027824 */ /* 0x000fe200078e0215 */
[----:B------:R-:W-:Y:S01]  /*3960*/  LEA R4, P3, R20, R14, 0x1 ;  /* 0x0000000e14047211 */ /* 0x000fe200078608ff */
[----:B------:R-:W-:-:S03]  /*3970*/  IMAD.X R11, R5, 0x1, R9, P2 ;  /* 0x00000001050b7824 */ /* 0x000fc600010e0609 */
[----:B------:R-:W-:Y:S01]  /*3980*/  LEA.HI.X R5, R20, R15, R2, 0x1, P3 ;  /* 0x0000000f14057211 */ /* 0x000fe200018f0c02 */
[----:B--2---:R-:W-:-:S04]  /*3990*/  IMAD.U32 R19, R22, 0x10000, RZ ;  /* 0x0001000016137824 */ /* 0x004fc800078e00ff */
[----:B------:R-:W-:-:S04]  /*39a0*/  FMUL R19, R19, R144 ;  /* 0x0000009013137220 */ /* 0x000fc80000400000 */
[----:B------:R-:W-:-:S05]  /*39b0*/  FFMA R19, R138, R145, R19 ;  /* 0x000000918a137223 */ /* 0x000fca0000000013 */
[----:B------:R-:W-:-:S05]  /*39c0*/  F2FP.BF16.F32.PACK_AB R19, RZ, R19 ;  /* 0x00000013ff13723e */ /* 0x000fca00000010ff */
[----:B------:R0:W-:Y:S01]  /*39d0*/  @P1 STG.E.U16 desc[UR44][R10.64], R19 ;  /* 0x000000130a001986 */ /* 0x0001e2000c10152c */
[----:B------:R-:W-:Y:S05]  /*39e0*/  @!P0 BRA `(.L_x_38) ;  /* 0x0000000000048947 */ /* 0x000fea0003800000 */
[----:B------:R2:W5:Y:S02]  /*39f0*/  LDG.E.LTC128B.U16 R22, desc[UR44][R4.64+0x2] ;  /* 0x0000022c04167981 */ /* 0x000564000c1e1520 */
.L_x_38:
[----:B------:R-:W-:Y:S05]  /*3a00*/  BSYNC B1 ;  /* 0x0000000000017941 */ /* 0x000fea0003800000 */
.L_x_37:
[----:B-----5:R-:W-:Y:S01]  /*3a10*/  IMAD.U32 R13, R22, 0x10000, RZ ;  /* 0x00010000160d7824 */ /* 0x020fe200078e00ff */
[----:B------:R-:W-:Y:S01]  /*3a20*/  ISETP.GT.AND P1, PT, R0, 0x8, PT ;  /* 0x000000080000780c */ /* 0x000fe20003f24270 */
[----:B------:R-:W-:Y:S02]  /*3a30*/  BSSY B1, `(.L_x_39) ;  /* 0x0000008000017945 */ /* 0x000fe40003800000 */
[----:B------:R-:W-:Y:S01]  /*3a40*/  FMUL R2, R13, R144 ;  /* 0x000000900d027220 */ /* 0x000fe20000400000 */
[----:B------:R-:W-:-:S03]  /*3a50*/  ISETP.GT.AND P2, PT, R3, RZ, P1 ;  /* 0x000000ff0300720c */ /* 0x000fc60000f44270 */
[----:B------:R-:W-:-:S05]  /*3a60*/  FFMA R2, R139, R145, R2 ;  /* 0x000000918b027223 */ /* 0x000fca0000000002 */
[----:B------:R-:W-:-:S05]  /*3a70*/  F2FP.BF16.F32.PACK_AB R2, RZ, R2 ;  /* 0x00000002ff02723e */ /* 0x000fca00000010ff */
[----:B------:R3:W-:Y:S01]  /*3a80*/  @P0 STG.E.U16 desc[UR44][R10.64+0x2], R2 ;  /* 0x000002020a000986 */ /* 0x0007e2000c10152c */
[----:B------:R-:W-:Y:S05]  /*3a90*/  @!P2 BRA `(.L_x_40) ;  /* 0x000000000004a947 */ /* 0x000fea0003800000 */
[----:B------:R4:W5:Y:S02]  /*3aa0*/  LDG.E.LTC128B.U16 R22, desc[UR44][R6.64+0x10] ;  /* 0x0000102c06167981 */ /* 0x000964000c1e1520 */
.L_x_40:
[----:B------:R-:W-:Y:S05]  /*3ab0*/  BSYNC B1 ;  /* 0x0000000000017941 */ /* 0x000fea0003800000 */
.L_x_39:
        /* <DEDUP_REMOVED lines=10> */
.L_x_42:
[----:B------:R-:W-:Y:S05]  /*3b60*/  BSYNC B1 ;  /* 0x0000000000017941 */ /* 0x000fea0003800000 */
.L_x_41:
[----:B0----5:R-:W-:Y:S01]  /*3b70*/  IMAD.U32 R13, R22, 0x10000, RZ ;  /* 0x00010000160d7824 */ /* 0x021fe200078e00ff */
[----:B------:R-:W-:Y:S01]  /*3b80*/  ISETP.GT.AND P1, PT, R3, 0x8, P1 ;  /* 0x000000080300780c */ /* 0x000fe20000f24270 */
[----:B------:R-:W-:Y:S02]  /*3b90*/  BSSY B1, `(.L_x_43) ;  /* 0x0000007000017945 */ /* 0x000fe40003800000 */
[----:B---3--:R-:W-:-:S04]  /*3ba0*/  FMUL R2, R13, R144 ;  /* 0x000000900d027220 */ /* 0x008fc80000400000 */
[----:B------:R-:W-:-:S05]  /*3bb0*/  FFMA R2, R141, R145, R2 ;  /* 0x000000918d027223 */ /* 0x000fca0000000002 */
[----:B------:R-:W-:-:S05]  /*3bc0*/  F2FP.BF16.F32.PACK_AB R2, RZ, R2 ;  /* 0x00000002ff02723e */ /* 0x000fca00000010ff */
[----:B------:R0:W-:Y:S01]  /*3bd0*/  @P3 STG.E.U16 desc[UR44][R8.64+0x12], R2 ;  /* 0x0000120208003986 */ /* 0x0001e2000c10152c */
[----:B------:R-:W-:Y:S05]  /*3be0*/  @!P1 BRA `(.L_x_44) ;  /* 0x0000000000049947 */ /* 0x000fea0003800000 */
[----:B------:R3:W5:Y:S02]  /*3bf0*/  LDG.E.LTC128B.U16 R22, desc[UR44][R4.64+0x10] ;  /* 0x0000102c04167981 */ /* 0x000764000c1e1520 */
.L_x_44:
[----:B------:R-:W-:Y:S05]  /*3c00*/  BSYNC B1 ;  /* 0x0000000000017941 */ /* 0x000fea0003800000 */
.L_x_43:
[----:B-----5:R-:W-:Y:S01]  /*3c10*/  IMAD.U32 R13, R22, 0x10000, RZ ;  /* 0x00010000160d7824 */ /* 0x020fe200078e00ff */
[----:B------:R-:W-:Y:S01]  /*3c20*/  ISETP.GT.AND P0, PT, R3, 0x8, P0 ;  /* 0x000000080300780c */ /* 0x000fe20000704270 */
[----:B------:R-:W-:Y:S02]  /*3c30*/  BSSY B1, `(.L_x_45) ;  /* 0x0000007000017945 */ /* 0x000fe40003800000 */
[----:B------:R-:W-:-:S04]  /*3c40*/  FMUL R13, R13, R144 ;  /* 0x000000900d0d7220 */ /* 0x000fc80000400000 */
[----:B------:R-:W-:-:S05]  /*3c50*/  FFMA R13, R142, R145, R13 ;  /* 0x000000918e0d7223 */ /* 0x000fca000000000d */
[----:B------:R-:W-:-:S05]  /*3c60*/  F2FP.BF16.F32.PACK_AB R13, RZ, R13 ;  /* 0x0000000dff0d723e */ /* 0x000fca00000010ff */
[----:B------:R0:W-:Y:S01]  /*3c70*/  @P1 STG.E.U16 desc[UR44][R10.64+0x10], R13 ;  /* 0x0000100d0a001986 */ /* 0x0001e2000c10152c */
[----:B------:R-:W-:Y:S05]  /*3c80*/  @!P0 BRA `(.L_x_46) ;  /* 0x0000000000048947 */ /* 0x000fea0003800000 */
[----:B------:R0:W5:Y:S02]  /*3c90*/  LDG.E.LTC128B.U16 R22, desc[UR44][R4.64+0x12] ;  /* 0x0000122c04167981 */ /* 0x000164000c1e1520 */
.L_x_46:
[----:B------:R-:W-:Y:S05]  /*3ca0*/  BSYNC B1 ;  /* 0x0000000000017941 */ /* 0x000fea0003800000 */
.L_x_45:
[----:B0----5:R-:W-:Y:S01]  /*3cb0*/  IMAD.U32 R13, R22, 0x10000, RZ ;  /* 0x00010000160d7824 */ /* 0x021fe200078e00ff */
        /* <DEDUP_REMOVED lines=9> */
.L_x_48:
[----:B------:R-:W-:Y:S05]  /*3d50*/  BSYNC B1 ;  /* 0x0000000000017941 */ /* 0x000fea0003800000 */
.L_x_47:
        /* <DEDUP_REMOVED lines=10> */
.L_x_50:
[----:B------:R-:W-:Y:S05]  /*3e00*/  BSYNC B1 ;  /* 0x0000000000017941 */ /* 0x000fea0003800000 */
.L_x_49:
[----:B0----5:R-:W-:Y:S01]  /*3e10*/  IMAD.U32 R13, R22, 0x10000, RZ ;  /* 0x00010000160d7824 */ /* 0x021fe200078e00ff */
        /* <DEDUP_REMOVED lines=8> */
.L_x_52:
[----:B------:R-:W-:Y:S05]  /*3ea0*/  BSYNC B1 ;  /* 0x0000000000017941 */ /* 0x000fea0003800000 */
.L_x_51:
        /* <DEDUP_REMOVED lines=9> */
.L_x_54:
[----:B------:R-:W-:Y:S05]  /*3f40*/  BSYNC B1 ;  /* 0x0000000000017941 */ /* 0x000fea0003800000 */
.L_x_53:
        /* <DEDUP_REMOVED lines=10> */
.L_x_56:
[----:B------:R-:W-:Y:S05]  /*3ff0*/  BSYNC B1 ;  /* 0x0000000000017941 */ /* 0x000fea0003800000 */
.L_x_55:
        /* <DEDUP_REMOVED lines=10> */
.L_x_58:
[----:B------:R-:W-:Y:S05]  /*40a0*/  BSYNC B1 ;  /* 0x0000000000017941 */ /* 0x000fea0003800000 */
.L_x_57:
        /* <DEDUP_REMOVED lines=9> */
.L_x_60:
[----:B------:R-:W-:Y:S05]  /*4140*/  BSYNC B1 ;  /* 0x0000000000017941 */ /* 0x000fea0003800000 */
.L_x_59:
        /* <DEDUP_REMOVED lines=9> */
.L_x_62:
[----:B------:R-:W-:Y:S05]  /*41e0*/  BSYNC B1 ;  /* 0x0000000000017941 */ /* 0x000fea0003800000 */
.L_x_61:
        /* <DEDUP_REMOVED lines=10> */
.L_x_64:
[----:B------:R-:W-:Y:S05]  /*4290*/  BSYNC B1 ;  /* 0x0000000000017941 */ /* 0x000fea0003800000 */
.L_x_63:
        /* <DEDUP_REMOVED lines=10> */
.L_x_66:
[----:B------:R-:W-:Y:S05]  /*4340*/  BSYNC B1 ;  /* 0x0000000000017941 */ /* 0x000fea0003800000 */
.L_x_65:
        /* <DEDUP_REMOVED lines=9> */
.L_x_68:
[----:B------:R-:W-:Y:S05]  /*43e0*/  BSYNC B1 ;  /* 0x0000000000017941 */ /* 0x000fea0003800000 */
.L_x_67:
        /* <DEDUP_REMOVED lines=9> */
.L_x_70:
[----:B------:R-:W-:Y:S05]  /*4480*/  BSYNC B1 ;  /* 0x0000000000017941 */ /* 0x000fea0003800000 */
.L_x_69:
        /* <DEDUP_REMOVED lines=10> */
.L_x_72:
[----:B------:R-:W-:Y:S05]  /*4530*/  BSYNC B1 ;  /* 0x0000000000017941 */ /* 0x000fea0003800000 */
.L_x_71:
        /* <DEDUP_REMOVED lines=10> */
.L_x_74:
[----:B------:R-:W-:Y:S05]  /*45e0*/  BSYNC B1 ;  /* 0x0000000000017941 */ /* 0x000fea0003800000 */
.L_x_73:
        /* <DEDUP_REMOVED lines=9> */
.L_x_76:
[----:B------:R-:W-:Y:S05]  /*4680*/  BSYNC B1 ;  /* 0x0000000000017941 */ /* 0x000fea0003800000 */
.L_x_75:
        /* <DEDUP_REMOVED lines=9> */
.L_x_78:
[----:B------:R-:W-:Y:S05]  /*4720*/  BSYNC B1 ;  /* 0x0000000000017941 */ /* 0x000fea0003800000 */
.L_x_77:
        /* <DEDUP_REMOVED lines=10> */
.L_x_80:
[----:B------:R-:W-:Y:S05]  /*47d0*/  BSYNC B1 ;  /* 0x0000000000017941 */ /* 0x000fea0003800000 */
.L_x_79:
        /* <DEDUP_REMOVED lines=10> */
.L_x_82:
[----:B------:R-:W-:Y:S05]  /*4880*/  BSYNC B1 ;  /* 0x0000000000017941 */ /* 0x000fea0003800000 */
.L_x_81:
        /* <DEDUP_REMOVED lines=9> */
.L_x_84:
[----:B------:R-:W-:Y:S05]  /*4920*/  BSYNC B1 ;  /* 0x0000000000017941 */ /* 0x000fea0003800000 */
.L_x_83:
        /* <DEDUP_REMOVED lines=9> */
.L_x_86:
[----:B------:R-:W-:Y:S05]  /*49c0*/  BSYNC B1 ;  /* 0x0000000000017941 */ /* 0x000fea0003800000 */
.L_x_85:
        /* <DEDUP_REMOVED lines=10> */
.L_x_88:
[----:B------:R-:W-:Y:S05]  /*4a70*/  BSYNC B1 ;  /* 0x0000000000017941 */ /* 0x000fea0003800000 */
.L_x_87:
        /* <DEDUP_REMOVED lines=10> */
.L_x_90:
[----:B------:R-:W-:Y:S05]  /*4b20*/  BSYNC B1 ;  /* 0x0000000000017941 */ /* 0x000fea0003800000 */
.L_x_89:
        /* <DEDUP_REMOVED lines=9> */
.L_x_92:
[----:B------:R-:W-:Y:S05]  /*4bc0*/  BSYNC B1 ;  /* 0x0000000000017941 */ /* 0x000fea0003800000 */
.L_x_91:
        /* <DEDUP_REMOVED lines=9> */
.L_x_94:
[----:B------:R-:W-:Y:S05]  /*4c60*/  BSYNC B1 ;  /* 0x0000000000017941 */ /* 0x000fea0003800000 */
.L_x_93:
        /* <DEDUP_REMOVED lines=10> */
.L_x_96:
[----:B------:R-:W-:Y:S05]  /*4d10*/  BSYNC B1 ;  /* 0x0000000000017941 */ /* 0x000fea0003800000 */
.L_x_95:
        /* <DEDUP_REMOVED lines=10> */
.L_x_98:
[----:B------:R-:W-:Y:S05]  /*4dc0*/  BSYNC B1 ;  /* 0x0000000000017941 */ /* 0x000fea0003800000 */
.L_x_97:
        /* <DEDUP_REMOVED lines=9> */
.L_x_100:
[----:B------:R-:W-:Y:S05]  /*4e60*/  BSYNC B1 ;  /* 0x0000000000017941 */ /* 0x000fea0003800000 */
.L_x_99:
        /* <DEDUP_REMOVED lines=9> */
.L_x_102:
[----:B------:R-:W-:Y:S05]  /*4f00*/  BSYNC B1 ;  /* 0x0000000000017941 */ /* 0x000fea0003800000 */
.L_x_101:
        /* <DEDUP_REMOVED lines=10> */
.L_x_104:
[----:B------:R-:W-:Y:S05]  /*4fb0*/  BSYNC B1 ;  /* 0x0000000000017941 */ /* 0x000fea0003800000 */
.L_x_103:
        /* <DEDUP_REMOVED lines=10> */
.L_x_106:
[----:B------:R-:W-:Y:S05]  /*5060*/  BSYNC B1 ;  /* 0x0000000000017941 */ /* 0x000fea0003800000 */
.L_x_105:
        /* <DEDUP_REMOVED lines=9> */
.L_x_108:
[----:B------:R-:W-:Y:S05]  /*5100*/  BSYNC B1 ;  /* 0x0000000000017941 */ /* 0x000fea0003800000 */
.L_x_107:
        /* <DEDUP_REMOVED lines=9> */
.L_x_110:
[----:B------:R-:W-:Y:S05]  /*51a0*/  BSYNC B1 ;  /* 0x0000000000017941 */ /* 0x000fea0003800000 */
.L_x_109:
        /* <DEDUP_REMOVED lines=10> */
.L_x_112:
[----:B------:R-:W-:Y:S05]  /*5250*/  BSYNC B1 ;  /* 0x0000000000017941 */ /* 0x000fea0003800000 */
.L_x_111:
        /* <DEDUP_REMOVED lines=10> */
.L_x_114:
[----:B------:R-:W-:Y:S05]  /*5300*/  BSYNC B1 ;  /* 0x0000000000017941 */ /* 0x000fea0003800000 */
.L_x_113:
        /* <DEDUP_REMOVED lines=9> */
.L_x_116:
[----:B------:R-:W-:Y:S05]  /*53a0*/  BSYNC B1 ;  /* 0x0000000000017941 */ /* 0x000fea0003800000 */
.L_x_115:
        /* <DEDUP_REMOVED lines=9> */
.L_x_118:
[----:B------:R-:W-:Y:S05]  /*5440*/  BSYNC B1 ;  /* 0x0000000000017941 */ /* 0x000fea0003800000 */
.L_x_117:
        /* <DEDUP_REMOVED lines=10> */
.L_x_120:
[----:B------:R-:W-:Y:S05]  /*54f0*/  BSYNC B1 ;  /* 0x0000000000017941 */ /* 0x000fea0003800000 */
.L_x_119:
        /* <DEDUP_REMOVED lines=10> */
.L_x_122:
[----:B------:R-:W-:Y:S05]  /*55a0*/  BSYNC B1 ;  /* 0x0000000000017941 */ /* 0x000fea0003800000 */
.L_x_121:
        /* <DEDUP_REMOVED lines=9> */
.L_x_124:
[----:B------:R-:W-:Y:S05]  /*5640*/  BSYNC B1 ;  /* 0x0000000000017941 */ /* 0x000fea0003800000 */
.L_x_123:
        /* <DEDUP_REMOVED lines=9> */
.L_x_126:
[----:B------:R-:W-:Y:S05]  /*56e0*/  BSYNC B1 ;  /* 0x0000000000017941 */ /* 0x000fea0003800000 */
.L_x_125:
        /* <DEDUP_REMOVED lines=10> */
.L_x_128:
[----:B------:R-:W-:Y:S05]  /*5790*/  BSYNC B1 ;  /* 0x0000000000017941 */ /* 0x000fea0003800000 */
.L_x_127:
        /* <DEDUP_REMOVED lines=10> */
.L_x_130:
[----:B------:R-:W-:Y:S05]  /*5840*/  BSYNC B1 ;  /* 0x0000000000017941 */ /* 0x000fea0003800000 */
.L_x_129:
        /* <DEDUP_REMOVED lines=9> */
.L_x_132:
[----:B------:R-:W-:Y:S05]  /*58e0*/  BSYNC B1 ;  /* 0x0000000000017941 */ /* 0x000fea0003800000 */
.L_x_131:
        /* <DEDUP_REMOVED lines=9> */
.L_x_134:
[----:B------:R-:W-:Y:S05]  /*5980*/  BSYNC B1 ;  /* 0x0000000000017941 */ /* 0x000fea0003800000 */
.L_x_133:
        /* <DEDUP_REMOVED lines=10> */
.L_x_136:
[----:B------:R-:W-:Y:S05]  /*5a30*/  BSYNC B1 ;  /* 0x0000000000017941 */ /* 0x000fea0003800000 */
.L_x_135:
        /* <DEDUP_REMOVED lines=10> */
.L_x_138:
[----:B------:R-:W-:Y:S05]  /*5ae0*/  BSYNC B1 ;  /* 0x0000000000017941 */ /* 0x000fea0003800000 */
.L_x_137:
        /* <DEDUP_REMOVED lines=9> */
.L_x_140:
[----:B------:R-:W-:Y:S05]  /*5b80*/  BSYNC B1 ;  /* 0x0000000000017941 */ /* 0x000fea0003800000 */
.L_x_139:
        /* <DEDUP_REMOVED lines=9> */
.L_x_142:
[----:B------:R-:W-:Y:S05]  /*5c20*/  BSYNC B1 ;  /* 0x0000000000017941 */ /* 0x000fea0003800000 */
.L_x_141:
        /* <DEDUP_REMOVED lines=10> */
.L_x_144:
[----:B------:R-:W-:Y:S05]  /*5cd0*/  BSYNC B1 ;  /* 0x0000000000017941 */ /* 0x000fea0003800000 */
.L_x_143:
        /* <DEDUP_REMOVED lines=10> */
.L_x_146:
[----:B------:R-:W-:Y:S05]  /*5d80*/  BSYNC B1 ;  /* 0x0000000000017941 */ /* 0x000fea0003800000 */
.L_x_145:
        /* <DEDUP_REMOVED lines=9> */
.L_x_148:
[----:B------:R-:W-:Y:S05]  /*5e20*/  BSYNC B1 ;  /* 0x0000000000017941 */ /* 0x000fea0003800000 */
.L_x_147:
        /* <DEDUP_REMOVED lines=9> */
.L_x_150:
[----:B------:R-:W-:Y:S05]  /*5ec0*/  BSYNC B1 ;  /* 0x0000000000017941 */ /* 0x000fea0003800000 */
.L_x_149:
        /* <DEDUP_REMOVED lines=10> */
.L_x_152:
[----:B------:R-:W-:Y:S05]  /*5f70*/  BSYNC B1 ;  /* 0x0000000000017941 */ /* 0x000fea0003800000 */
.L_x_151:
        /* <DEDUP_REMOVED lines=10> */
.L_x_154:
[----:B------:R-:W-:Y:S05]  /*6020*/  BSYNC B1 ;  /* 0x0000000000017941 */ /* 0x000fea0003800000 */
.L_x_153:
        /* <DEDUP_REMOVED lines=9> */
.L_x_156:
[----:B------:R-:W-:Y:S05]  /*60c0*/  BSYNC B1 ;  /* 0x0000000000017941 */ /* 0x000fea0003800000 */
.L_x_155:
        /* <DEDUP_REMOVED lines=9> */
.L_x_158:
[----:B------:R-:W-:Y:S05]  /*6160*/  BSYNC B1 ;  /* 0x0000000000017941 */ /* 0x000fea0003800000 */
.L_x_157:
        /* <DEDUP_REMOVED lines=10> */
.L_x_160:
[----:B------:R-:W-:Y:S05]  /*6210*/  BSYNC B1 ;  /* 0x0000000000017941 */ /* 0x000fea0003800000 */
.L_x_159:
        /* <DEDUP_REMOVED lines=10> */
.L_x_162:
[----:B------:R-:W-:Y:S05]  /*62c0*/  BSYNC B1 ;  /* 0x0000000000017941 */ /* 0x000fea0003800000 */
.L_x_161:
        /* <DEDUP_REMOVED lines=9> */
.L_x_164:
[----:B------:R-:W-:Y:S05]  /*6360*/  BSYNC B1 ;  /* 0x0000000000017941 */ /* 0x000fea0003800000 */
.L_x_163:
        /* <DEDUP_REMOVED lines=9> */
.L_x_166:
[----:B------:R-:W-:Y:S05]  /*6400*/  BSYNC B1 ;  /* 0x0000000000017941 */ /* 0x000fea0003800000 */
.L_x_165:
        /* <DEDUP_REMOVED lines=10> */
.L_x_168:
[----:B------:R-:W-:Y:S05]  /*64b0*/  BSYNC B1 ;  /* 0x0000000000017941 */ /* 0x000fea0003800000 */
.L_x_167:
        /* <DEDUP_REMOVED lines=10> */
.L_x_170:
[----:B------:R-:W-:Y:S05]  /*6560*/  BSYNC B1 ;  /* 0x0000000000017941 */ /* 0x000fea0003800000 */
.L_x_169:
        /* <DEDUP_REMOVED lines=9> */
.L_x_172:
[----:B------:R-:W-:Y:S05]  /*6600*/  BSYNC B1 ;  /* 0x0000000000017941 */ /* 0x000fea0003800000 */
.L_x_171:
        /* <DEDUP_REMOVED lines=9> */
.L_x_174:
[----:B------:R-:W-:Y:S05]  /*66a0*/  BSYNC B1 ;  /* 0x0000000000017941 */ /* 0x000fea0003800000 */
.L_x_173:
        /* <DEDUP_REMOVED lines=10> */
.L_x_176:
[----:B------:R-:W-:Y:S05]  /*6750*/  BSYNC B1 ;  /* 0x0000000000017941 */ /* 0x000fea0003800000 */
.L_x_175:
        /* <DEDUP_REMOVED lines=10> */
.L_x_178:
[----:B------:R-:W-:Y:S05]  /*6800*/  BSYNC B1 ;  /* 0x0000000000017941 */ /* 0x000fea0003800000 */
.L_x_177:
        /* <DEDUP_REMOVED lines=9> */
.L_x_180:
[----:B------:R-:W-:Y:S05]  /*68a0*/  BSYNC B1 ;  /* 0x0000000000017941 */ /* 0x000fea0003800000 */
.L_x_179:
        /* <DEDUP_REMOVED lines=9> */
.L_x_182:
[----:B------:R-:W-:Y:S05]  /*6940*/  BSYNC B1 ;  /* 0x0000000000017941 */ /* 0x000fea0003800000 */
.L_x_181:
        /* <DEDUP_REMOVED lines=10> */
.L_x_184:
[----:B------:R-:W-:Y:S05]  /*69f0*/  BSYNC B1 ;  /* 0x0000000000017941 */ /* 0x000fea0003800000 */
.L_x_183:
        /* <DEDUP_REMOVED lines=10> */
.L_x_186:
[----:B------:R-:W-:Y:S05]  /*6aa0*/  BSYNC B1 ;  /* 0x0000000000017941 */ /* 0x000fea0003800000 */
.L_x_185:
        /* <DEDUP_REMOVED lines=9> */
.L_x_188:
[----:B------:R-:W-:Y:S05]  /*6b40*/  BSYNC B1 ;  /* 0x0000000000017941 */ /* 0x000fea0003800000 */
.L_x_187:
        /* <DEDUP_REMOVED lines=9> */
.L_x_190:
[----:B------:R-:W-:Y:S05]  /*6be0*/  BSYNC B1 ;  /* 0x0000000000017941 */ /* 0x000fea0003800000 */
.L_x_189:
        /* <DEDUP_REMOVED lines=10> */
.L_x_192:
[----:B------:R-:W-:Y:S05]  /*6c90*/  BSYNC B1 ;  /* 0x0000000000017941 */ /* 0x000fea0003800000 */
.L_x_191:
        /* <DEDUP_REMOVED lines=10> */
.L_x_194:
[----:B------:R-:W-:Y:S05]  /*6d40*/  BSYNC B1 ;  /* 0x0000000000017941 */ /* 0x000fea0003800000 */
.L_x_193:
        /* <DEDUP_REMOVED lines=9> */
.L_x_196:
[----:B------:R-:W-:Y:S05]  /*6de0*/  BSYNC B1 ;  /* 0x0000000000017941 */ /* 0x000fea0003800000 */
.L_x_195:
        /* <DEDUP_REMOVED lines=9> */
.L_x_198:
[----:B------:R-:W-:Y:S05]  /*6e80*/  BSYNC B1 ;  /* 0x0000000000017941 */ /* 0x000fea0003800000 */
.L_x_197:
        /* <DEDUP_REMOVED lines=10> */
.L_x_200:
[----:B------:R-:W-:Y:S05]  /*6f30*/  BSYNC B1 ;  /* 0x0000000000017941 */ /* 0x000fea0003800000 */
.L_x_199:
        /* <DEDUP_REMOVED lines=10> */
.L_x_202:
[----:B------:R-:W-:Y:S05]  /*6fe0*/  BSYNC B1 ;  /* 0x0000000000017941 */ /* 0x000fea0003800000 */
.L_x_201:
        /* <DEDUP_REMOVED lines=9> */
.L_x_204:
[----:B------:R-:W-:Y:S05]  /*7080*/  BSYNC B1 ;  /* 0x0000000000017941 */ /* 0x000fea0003800000 */
.L_x_203:
        /* <DEDUP_REMOVED lines=9> */
.L_x_206:
[----:B------:R-:W-:Y:S05]  /*7120*/  BSYNC B1 ;  /* 0x0000000000017941 */ /* 0x000fea0003800000 */
.L_x_205:
        /* <DEDUP_REMOVED lines=10> */
.L_x_208:
[----:B------:R-:W-:Y:S05]  /*71d0*/  BSYNC B1 ;  /* 0x0000000000017941 */ /* 0x000fea0003800000 */
.L_x_207:
        /* <DEDUP_REMOVED lines=10> */
.L_x_210:
[----:B------:R-:W-:Y:S05]  /*7280*/  BSYNC B1 ;  /* 0x0000000000017941 */ /* 0x000fea0003800000 */
.L_x_209:
        /* <DEDUP_REMOVED lines=9> */
.L_x_212:
[----:B------:R-:W-:Y:S05]  /*7320*/  BSYNC B1 ;  /* 0x0000000000017941 */ /* 0x000fea0003800000 */
.L_x_211:
        /* <DEDUP_REMOVED lines=9> */
.L_x_214:
[----:B------:R-:W-:Y:S05]  /*73c0*/  BSYNC B1 ;  /* 0x0000000000017941 */ /* 0x000fea0003800000 */
.L_x_213:
        /* <DEDUP_REMOVED lines=10> */
.L_x_216:
[----:B------:R-:W-:Y:S05]  /*7470*/  BSYNC B1 ;  /* 0x0000000000017941 */ /* 0x000fea0003800000 */
.L_x_215:
        /* <DEDUP_REMOVED lines=10> */
.L_x_218:
[----:B------:R-:W-:Y:S05]  /*7520*/  BSYNC B1 ;  /* 0x0000000000017941 */ /* 0x000fea0003800000 */
.L_x_217:
        /* <DEDUP_REMOVED lines=9> */
.L_x_220:
[----:B------:R-:W-:Y:S05]  /*75c0*/  BSYNC B1 ;  /* 0x0000000000017941 */ /* 0x000fea0003800000 */
.L_x_219:
        /* <DEDUP_REMOVED lines=9> */
.L_x_222:
[----:B------:R-:W-:Y:S05]  /*7660*/  BSYNC B1 ;  /* 0x0000000000017941 */ /* 0x000fea0003800000 */
.L_x_221:
        /* <DEDUP_REMOVED lines=10> */
.L_x_224:
[----:B------:R-:W-:Y:S05]  /*7710*/  BSYNC B1 ;  /* 0x0000000000017941 */ /* 0x000fea0003800000 */
.L_x_223:
        /* <DEDUP_REMOVED lines=10> */
.L_x_226:
[----:B------:R-:W-:Y:S05]  /*77c0*/  BSYNC B1 ;  /* 0x0000000000017941 */ /* 0x000fea0003800000 */
.L_x_225:
        /* <DEDUP_REMOVED lines=9> */
.L_x_228:
[----:B------:R-:W-:Y:S05]  /*7860*/  BSYNC B1 ;  /* 0x0000000000017941 */ /* 0x000fea0003800000 */
.L_x_227:
        /* <DEDUP_REMOVED lines=9> */
.L_x_230:
[----:B------:R-:W-:Y:S05]  /*7900*/  BSYNC B1 ;  /* 0x0000000000017941 */ /* 0x000fea0003800000 */
.L_x_229:
        /* <DEDUP_REMOVED lines=10> */
.L_x_232:
[----:B------:R-:W-:Y:S05]  /*79b0*/  BSYNC B1 ;  /* 0x0000000000017941 */ /* 0x000fea0003800000 */
.L_x_231:
        /* <DEDUP_REMOVED lines=10> */
.L_x_234:
[----:B------:R-:W-:Y:S05]  /*7a60*/  BSYNC B1 ;  /* 0x0000000000017941 */ /* 0x000fea0003800000 */
.L_x_233:
        /* <DEDUP_REMOVED lines=9> */
.L_x_236:
[----:B------:R-:W-:Y:S05]  /*7b00*/  BSYNC B1 ;  /* 0x0000000000017941 */ /* 0x000fea0003800000 */
.L_x_235:
        /* <DEDUP_REMOVED lines=9> */
.L_x_238:
[----:B------:R-:W-:Y:S05]  /*7ba0*/  BSYNC B1 ;  /* 0x0000000000017941 */ /* 0x000fea0003800000 */
.L_x_237:
        /* <DEDUP_REMOVED lines=10> */
.L_x_240:
[----:B------:R-:W-:Y:S05]  /*7c50*/  BSYNC B1 ;  /* 0x0000000000017941 */ /* 0x000fea0003800000 */
.L_x_239:
        /* <DEDUP_REMOVED lines=10> */
.L_x_242:
[----:B------:R-:W-:Y:S05]  /*7d00*/  BSYNC B1 ;  /* 0x0000000000017941 */ /* 0x000fea0003800000 */
.L_x_241:
        /* <DEDUP_REMOVED lines=9> */
.L_x_244:
[----:B------:R-:W-:Y:S05]  /*7da0*/  BSYNC B1 ;  /* 0x0000000000017941 */ /* 0x000fea0003800000 */
.L_x_243:
        /* <DEDUP_REMOVED lines=9> */
.L_x_246:
[----:B------:R-:W-:Y:S05]  /*7e40*/  BSYNC B1 ;  /* 0x0000000000017941 */ /* 0x000fea0003800000 */
.L_x_245:
        /* <DEDUP_REMOVED lines=10> */
.L_x_248:
[----:B------:R-:W-:Y:S05]  /*7ef0*/  BSYNC B1 ;  /* 0x0000000000017941 */ /* 0x000fea0003800000 */
.L_x_247:
        /* <DEDUP_REMOVED lines=10> */
.L_x_250:
[----:B------:R-:W-:Y:S05]  /*7fa0*/  BSYNC B1 ;  /* 0x0000000000017941 */ /* 0x000fea0003800000 */
.L_x_249:
        /* <DEDUP_REMOVED lines=9> */
.L_x_252:
[----:B------:R-:W-:Y:S05]  /*8040*/  BSYNC B1 ;  /* 0x0000000000017941 */ /* 0x000fea0003800000 */
.L_x_251:
        /* <DEDUP_REMOVED lines=9> */
.L_x_254:
[----:B------:R-:W-:Y:S05]  /*80e0*/  BSYNC B1 ;  /* 0x0000000000017941 */ /* 0x000fea0003800000 */
.L_x_253:
        /* <DEDUP_REMOVED lines=10> */
.L_x_256:
[----:B------:R-:W-:Y:S05]  /*8190*/  BSYNC B1 ;  /* 0x0000000000017941 */ /* 0x000fea0003800000 */
.L_x_255:
        /* <DEDUP_REMOVED lines=10> */
.L_x_258:
[----:B------:R-:W-:Y:S05]  /*8240*/  BSYNC B1 ;  /* 0x0000000000017941 */ /* 0x000fea0003800000 */
.L_x_257:
        /* <DEDUP_REMOVED lines=9> */
.L_x_260:
[----:B------:R-:W-:Y:S05]  /*82e0*/  BSYNC B1 ;  /* 0x0000000000017941 */ /* 0x000fea0003800000 */
.L_x_259:
        /* <DEDUP_REMOVED lines=9> */
.L_x_262:
[----:B------:R-:W-:Y:S05]  /*8380*/  BSYNC B1 ;  /* 0x0000000000017941 */ /* 0x000fea0003800000 */
.L_x_261:
        /* <DEDUP_REMOVED lines=10> */
.L_x_264:
[----:B------:R-:W-:Y:S05]  /*8430*/  BSYNC B1 ;  /* 0x0000000000017941 */ /* 0x000fea0003800000 */
.L_x_263:
        /* <DEDUP_REMOVED lines=10> */
.L_x_266:
[----:B------:R-:W-:Y:S05]  /*84e0*/  BSYNC B1 ;  /* 0x0000000000017941 */ /* 0x000fea0003800000 */
.L_x_265:
[----:B01--45:R-:W-:Y:S01]  /*84f0*/  IMAD.U32 R7, R22, 0x10000, RZ ;  /* 0x0001000016077824 */ /* 0x033fe200078e00ff */
        /* <DEDUP_REMOVED lines=8> */
.L_x_268:
[----:B------:R-:W-:Y:S05]  /*8580*/  BSYNC B1 ;  /* 0x0000000000017941 */ /* 0x000fea0003800000 */
.L_x_267:
[----:B-----5:R-:W-:Y:S01]  /*8590*/  IMAD.U32 R7, R22, 0x10000, RZ ;  /* 0x0001000016077824 */ /* 0x020fe200078e00ff */
[----:B------:R-:W-:Y:S01]  /*85a0*/  ISETP.GT.AND P0, PT, R3, 0x8, P0 ;  /* 0x000000080300780c */ /* 0x000fe20000704270 */
[----:B------:R-:W-:Y:S01]  /*85b0*/  @P1 IMAD.MOV.U32 R6, RZ, RZ, R10 ;  /* 0x000000ffff061224 */ /* 0x000fe200078e000a */
[----:B------:R-:W-:Y:S01]  /*85c0*/  BSSY B1, `(.L_x_269) ;  /* 0x0000009000017945 */ /* 0x000fe20003800000 */
[----:B------:R-:W-:-:S04]  /*85d0*/  FMUL R7, R7, R144 ;  /* 0x0000009007077220 */ /* 0x000fc80000400000 */
[----:B------:R-:W-:-:S05]  /*85e0*/  FFMA R7, R30, R145, R7 ;  /* 0x000000911e077223 */ /* 0x000fca0000000007 */
[----:B------:R-:W-:-:S04]  /*85f0*/  F2FP.BF16.F32.PACK_AB R7, RZ, R7 ;  /* 0x00000007ff07723e */ /* 0x000fc800000010ff */
[----:B0-----:R-:W-:Y:S01]  /*8600*/  PRMT R0, R7, 0x7610, R0 ;  /* 0x0000761007007816 */ /* 0x001fe20000000000 */
[----:B------:R-:W-:-:S05]  /*8610*/  @P1 IMAD.MOV.U32 R7, RZ, RZ, R11 ;  /* 0x000000ffff071224 */ /* 0x000fca00078e000b */
[----:B------:R0:W-:Y:S01]  /*8620*/  @P1 STG.E.U16 desc[UR44][R6.64+0x1d0], R0 ;  /* 0x0001d00006001986 */ /* 0x0001e2000c10152c */
[----:B------:R-:W-:Y:S05]  /*8630*/  @!P0 BRA `(.L_x_270) ;  /* 0x0000000000048947 */ /* 0x000fea0003800000 */
[----:B------:R4:W5:Y:S02]  /*8640*/  LDG.E.LTC128B.U16 R22, desc[UR44][R4.64+0x1d2] ;  /* 0x0001d22c04167981 */ /* 0x000964000c1e1520 */
.L_x_270:
[----:B------:R-:W-:Y:S05]  /*8650*/  BSYNC B1 ;  /* 0x0000000000017941 */ /* 0x000fea0003800000 */
.L_x_269:
[----:B------:R-:W-:Y:S05]  /*8660*/  @!P0 BRA `(.L_x_271) ;  /* 0x0000002800808947 */ /* 0x000fea0003800000 */
[----:B-----5:R-:W-:-:S04]  /*8670*/  IMAD.U32 R3, R22, 0x10000, RZ ;  /* 0x0001000016037824 */ /* 0x020fc800078e00ff */
[----:B0-----:R-:W-:-:S04]  /*8680*/  FMUL R0, R3, R144 ;  /* 0x0000009003007220 */ /* 0x001fc80000400000 */
[----:B------:R-:W-:-:S05]  /*8690*/  FFMA R0, R31, R145, R0 ;  /* 0x000000911f007223 */ /* 0x000fca0000000000 */
[----:B------:R-:W-:-:S05]  /*86a0*/  F2FP.BF16.F32.PACK_AB R0, RZ, R0 ;  /* 0x00000000ff00723e */ /* 0x000fca00000010ff */
[----:B------:R0:W-:Y:S01]  /*86b0*/  STG.E.U16 desc[UR44][R10.64+0x1d2], R0 ;  /* 0x0001d2000a007986 */ /* 0x0001e2000c10152c */
[----:B------:R-:W-:Y:S05]  /*86c0*/  BRA `(.L_x_271) ;  /* 0x0000002800687947 */ /* 0x000fea0003800000 */
.L_x_34:
[----:B------:R-:W-:Y:S01]  /*86d0*/  ULDC.64 UR4, c[0x0][0x5c0] ;  /* 0x0001700000047ab9 */ /* 0x000fe20000000a00 */
[----:B------:R-:W-:Y:S01]  /*86e0*/  ISETP.GT.AND P3, PT, R0, 0x1, PT ;  /* 0x000000010000780c */ /* 0x000fe20003f64270 */
[-C--:B------:R-:W-:Y:S01]  /*86f0*/  FMUL R136, R136, R145.reuse ;  /* 0x0000009188887220 */ /* 0x080fe20000400000 */
[----:B------:R-:W-:Y:S01]  /*8700*/  LEA R8, P0, R6, UR4, 0x1 ;  /* 0x0000000406087c11 */ /* 0x000fe2000f8008ff */
[-C--:B------:R-:W-:Y:S01]  /*8710*/  FMUL R137, R137, R145.reuse ;  /* 0x0000009189897220 */ /* 0x080fe20000400000 */
[----:B------:R-:W-:Y:S01]  /*8720*/  SHF.L.U64.HI R5, R4, 0x4, R5 ;  /* 0x0000000404057819 */ /* 0x000fe20000010205 */
[-C--:B------:R-:W-:Y:S01]  /*8730*/  FMUL R138, R138, R145.reuse ;  /* 0x000000918a8a7220 */ /* 0x080fe20000400000 */
[----:B------:R-:W-:Y:S01]  /*8740*/  LEA.HI.X R9, R6, UR5, R9, 0x1, P0 ;  /* 0x0000000506097c11 */ /* 0x000fe200080f0c09 */
[-C--:B------:R-:W-:Y:S01]  /*8750*/  FMUL R139, R139, R145.reuse ;  /* 0x000000918b8b7220 */ /* 0x080fe20000400000 */
[----:B------:R-:W-:Y:S01]  /*8760*/  ISETP.GT.AND P0, PT, R3, RZ, P3 ;  /* 0x000000ff0300720c */ /* 0x000fe20001f04270 */
[-C--:B------:R-:W-:Y:S01]  /*8770*/  FMUL R140, R140, R145.reuse ;  /* 0x000000918c8c7220 */ /* 0x080fe20000400000 */
[----:B------:R-:W-:Y:S01]  /*8780*/  F2FP.BF16.F32.PACK_AB R136, RZ, R136 ;  /* 0x00000088ff88723e */ /* 0x000fe200000010ff */
[----:B------:R-:W-:Y:S01]  /*8790*/  FMUL R141, R141, R145 ;  /* 0x000000918d8d7220 */ /* 0x000fe20000400000 */
[----:B------:R-:W-:Y:S01]  /*87a0*/  F2FP.BF16.F32.PACK_AB R137, RZ, R137 ;  /* 0x00000089ff89723e */ /* 0x000fe200000010ff */
[-C--:B------:R-:W-:Y:S01]  /*87b0*/  FMUL R142, R142, R145.reuse ;  /* 0x000000918e8e7220 */ /* 0x080fe20000400000 */
[----:B------:R-:W-:Y:S01]  /*87c0*/  LEA R4, P4, R4, R8, 0x4 ;  /* 0x0000000804047211 */ /* 0x000fe200078820ff */
[----:B------:R-:W-:Y:S01]  /*87d0*/  @P2 STG.E.U16 desc[UR44][R8.64], R136 ;  /* 0x0000008808002986 */ /* 0x000fe2000c10152c */
[----:B------:R-:W-:Y:S01]  /*87e0*/  ISETP.GT.AND P2, PT, R0, 0x8, PT ;  /* 0x000000080000780c */ /* 0x000fe20003f44270 */
[-C--:B------:R-:W-:Y:S01]  /*87f0*/  FMUL R143, R143, R145.reuse ;  /* 0x000000918f8f7220 */ /* 0x080fe20000400000 */
[----:B------:R-:W-:Y:S01]  /*8800*/  ISETP.GT.AND P1, PT, R3, 0x8, P1 ;  /* 0x000000080300780c */ /* 0x000fe20000f24270 */
[--C-:B------:R-:W-:Y:S01]  /*8810*/  IMAD.X R5, R5, 0x1, R9.reuse, P4 ;  /* 0x0000000105057824 */ /* 0x100fe200020e0609 */
[C---:B------:R-:W-:Y:S01]  /*8820*/  ISETP.GT.AND P5, PT, R3.reuse, RZ, P2 ;  /* 0x000000ff0300720c */ /* 0x040fe200017a4270 */
[--C-:B------:R-:W-:Y:S01]  /*8830*/  @P0 IMAD.MOV.U32 R6, RZ, RZ, R8.reuse ;  /* 0x000000ffff060224 */ /* 0x100fe200078e0008 */
[----:B------:R-:W-:Y:S01]  /*8840*/  ISETP.GT.AND P3, PT, R3, 0x8, P3 ;  /* 0x000000080300780c */ /* 0x000fe20001f64270 */
[--C-:B------:R-:W-:Y:S01]  /*8850*/  @P0 IMAD.MOV.U32 R7, RZ, RZ, R9.reuse ;  /* 0x000000ffff070224 */ /* 0x100fe200078e0009 */
[----:B------:R-:W-:Y:S01]  /*8860*/  F2FP.BF16.F32.PACK_AB R138, RZ, R138 ;  /* 0x0000008aff8a723e */ /* 0x000fe200000010ff */
[----:B------:R-:W-:Y:S01]  /*8870*/  FMUL R128, R128, R145 ;  /* 0x0000009180807220 */ /* 0x000fe20000400000 */
[----:B------:R-:W-:Y:S01]  /*8880*/  F2FP.BF16.F32.PACK_AB R139, RZ, R139 ;  /* 0x0000008bff8b723e */ /* 0x000fe200000010ff */
[-C--:B------:R-:W-:Y:S01]  /*8890*/  FMUL R129, R129, R145.reuse ;  /* 0x0000009181817220 */ /* 0x080fe20000400000 */
[----:B------:R0:W-:Y:S01]  /*88a0*/  @P0 STG.E.U16 desc[UR44][R6.64+0x2], R137 ;  /* 0x0000028906000986 */ /* 0x0001e2000c10152c */
[----:B------:R-:W-:Y:S01]  /*88b0*/  ISETP.GT.AND P0, PT, R0, 0x9, PT ;  /* 0x000000090000780c */ /* 0x000fe20003f04270 */
[-C--:B------:R-:W-:Y:S01]  /*88c0*/  FMUL R130, R130, R145.reuse ;  /* 0x0000009182827220 */ /* 0x080fe20000400000 */
[----:B------:R-:W-:Y:S01]  /*88d0*/  F2FP.BF16.F32.PACK_AB R140, RZ, R140 ;  /* 0x0000008cff8c723e */ /* 0x000fe200000010ff */
[----:B------:R-:W-:Y:S01]  /*88e0*/  @P1 STG.E.U16 desc[UR44][R4.64], R138 ;  /* 0x0000008a04001986 */ /* 0x000fe2000c10152c */
[----:B------:R-:W-:Y:S01]  /*88f0*/  ISETP.GT.AND P4, PT, R3, RZ, P0 ;  /* 0x000000ff0300720c */ /* 0x000fe20000784270 */
[----:B------:R-:W-:Y:S01]  /*8900*/  FMUL R131, R131, R145 ;  /* 0x0000009183837220 */ /* 0x000fe20000400000 */
[----:B------:R-:W-:Y:S01]  /*8910*/  ISETP.GT.AND P1, PT, R0, 0x10, PT ;  /* 0x000000100000780c */ /* 0x000fe20003f24270 */
[----:B------:R-:W-:Y:S01]  /*8920*/  @P3 STG.E.U16 desc[UR44][R4.64+0x2], R139 ;  /* 0x0000028b04003986 */ /* 0x000fe2000c10152c */
[----:B------:R-:W-:Y:S01]  /*8930*/  F2FP.BF16.F32.PACK_AB R141, RZ, R141 ;  /* 0x0000008dff8d723e */ /* 0x000fe200000010ff */
[-C--:B------:R-:W-:Y:S01]  /*8940*/  FMUL R132, R132, R145.reuse ;  /* 0x0000009184847220 */ /* 0x080fe20000400000 */
[C---:B------:R-:W-:Y:S01]  /*8950*/  ISETP.GT.AND P2, PT, R3.reuse, 0x8, P2 ;  /* 0x000000080300780c */ /* 0x040fe20001744270 */
[--C-:B0-----:R-:W-:Y:S01]  /*8960*/  @P5 IMAD.MOV.U32 R6, RZ, RZ, R8.reuse ;  /* 0x000000ffff065224 */ /* 0x101fe200078e0008 */
[----:B------:R-:W-:Y:S01]  /*8970*/  ISETP.GT.AND P3, PT, R3, 0x8, P0 ;  /* 0x000000080300780c */ /* 0x000fe20000764270 */
[--C-:B------:R-:W-:Y:S01]  /*8980*/  @P5 IMAD.MOV.U32 R7, RZ, RZ, R9.reuse ;  /* 0x000000ffff075224 */ /* 0x100fe200078e0009 */
[----:B------:R-:W-:Y:S01]  /*8990*/  ISETP.GT.AND P0, PT, R0, 0x11, PT ;  /* 0x000000110000780c */ /* 0x000fe20003f04270 */
[-C--:B------:R-:W-:Y:S01]  /*89a0*/  FMUL R133, R133, R145.reuse ;  /* 0x0000009185857220 */ /* 0x080fe20000400000 */
[----:B------:R-:W-:Y:S01]  /*89b0*/  F2FP.BF16.F32.PACK_AB R142, RZ, R142 ;  /* 0x0000008eff8e723e */ /* 0x000fe200000010ff */
[-C--:B------:R-:W-:Y:S01]  /*89c0*/  FMUL R134, R134, R145.reuse ;  /* 0x0000009186867220 */ /* 0x080fe20000400000 */
[----:B------:R0:W-:Y:S01]  /*89d0*/  @P5 STG.E.U16 desc[UR44][R6.64+0x10], R140 ;  /* 0x0000108c06005986 */ /* 0x0001e2000c10152c */
[----:B------:R-:W-:Y:S01]  /*89e0*/  ISETP.GT.AND P5, PT, R3, RZ, P1 ;  /* 0x000000ff0300720c */ /* 0x000fe20000fa4270 */
[----:B------:R-:W-:Y:S01]  /*89f0*/  FMUL R135, R135, R145 ;  /* 0x0000009187877220 */ /* 0x000fe20000400000 */
[----:B------:R-:W-:Y:S01]  /*8a00*/  F2FP.BF16.F32.PACK_AB R143, RZ, R143 ;  /* 0x0000008fff8f723e */ /* 0x000fe200000010ff */
[-C--:B------:R-:W-:Y:S01]  /*8a10*/  FMUL R120, R120, R145.reuse ;  /* 0x0000009178787220 */ /* 0x080fe20000400000 */
[----:B------:R-:W-:Y:S01]  /*8a20*/  F2FP.BF16.F32.PACK_AB R128, RZ, R128 ;  /* 0x00000080ff80723e */ /* 0x000fe200000010ff */
[----:B------:R-:W-:Y:S01]  /*8a30*/  FMUL R121, R121, R145 ;  /* 0x0000009179797220 */ /* 0x000fe20000400000 */
[----:B------:R-:W-:Y:S01]  /*8a40*/  F2FP.BF16.F32.PACK_AB R129, RZ, R129 ;  /* 0x00000081ff81723e */ /* 0x000fe200000010ff */
[-C--:B------:R-:W-:Y:S01]  /*8a50*/  FMUL R122, R122, R145.reuse ;  /* 0x000000917a7a7220 */ /* 0x080fe20000400000 */
[----:B------:R-:W-:Y:S01]  /*8a60*/  ISETP.GT.AND P1, PT, R3, 0x8, P1 ;  /* 0x000000080300780c */ /* 0x000fe20000f24270 */
[----:B------:R-:W-:Y:S01]  /*8a70*/  FMUL R123, R123, R145 ;  /* 0x000000917b7b7220 */ /* 0x000fe20000400000 */
[----:B------:R-:W-:Y:S01]  /*8a80*/  F2FP.BF16.F32.PACK_AB R130, RZ, R130 ;  /* 0x00000082ff82723e */ /* 0x000fe200000010ff */
[--C-:B0-----:R-:W-:Y:S01]  /*8a90*/  @P4 IMAD.MOV.U32 R6, RZ, RZ, R8.reuse ;  /* 0x000000ffff064224 */ /* 0x101fe200078e0008 */
[----:B------:R-:W-:Y:S01]  /*8aa0*/  F2FP.BF16.F32.PACK_AB R131, RZ, R131 ;  /* 0x00000083ff83723e */ /* 0x000fe200000010ff */
[--C-:B------:R-:W-:Y:S01]  /*8ab0*/  @P4 IMAD.MOV.U32 R7, RZ, RZ, R9.reuse ;  /* 0x000000ffff074224 */ /* 0x100fe200078e0009 */
[----:B------:R-:W-:Y:S01]  /*8ac0*/  F2FP.BF16.F32.PACK_AB R132, RZ, R132 ;  /* 0x00000084ff84723e */ /* 0x000fe200000010ff */
[----:B------:R-:W-:Y:S01]  /*8ad0*/  FMUL R124, R124, R145 ;  /* 0x000000917c7c7220 */ /* 0x000fe20000400000 */
[----:B------:R-:W-:Y:S01]  /*8ae0*/  F2FP.BF16.F32.PACK_AB R133, RZ, R133 ;  /* 0x00000085ff85723e */ /* 0x000fe200000010ff */
[-C--:B------:R-:W-:Y:S01]  /*8af0*/  FMUL R125, R125, R145.reuse ;  /* 0x000000917d7d7220 */ /* 0x080fe20000400000 */
[----:B------:R0:W-:Y:S01]  /*8b00*/  @P4 STG.E.U16 desc[UR44][R6.64+0x12], R141 ;  /* 0x0000128d06004986 */ /* 0x0001e2000c10152c */
[----:B------:R-:W-:Y:S01]  /*8b10*/  ISETP.GT.AND P4, PT, R3, RZ, P0 ;  /* 0x000000ff0300720c */ /* 0x000fe20000784270 */
[-C--:B------:R-:W-:Y:S01]  /*8b20*/  FMUL R126, R126, R145.reuse ;  /* 0x000000917e7e7220 */ /* 0x080fe20000400000 */
[----:B------:R-:W-:Y:S01]  /*8b30*/  F2FP.BF16.F32.PACK_AB R134, RZ, R134 ;  /* 0x00000086ff86723e */ /* 0x000fe200000010ff */
[----:B------:R-:W-:Y:S01]  /*8b40*/  @P2 STG.E.U16 desc[UR44][R4.64+0x10], R142 ;  /* 0x0000108e04002986 */ /* 0x000fe2000c10152c */
[----:B------:R-:W-:Y:S01]  /*8b50*/  ISETP.GT.AND P2, PT, R0, 0x18, PT ;  /* 0x000000180000780c */ /* 0x000fe20003f44270 */
[----:B------:R-:W-:Y:S01]  /*8b60*/  FMUL R127, R127, R145 ;  /* 0x000000917f7f7220 */ /* 0x000fe20000400000 */
[----:B------:R-:W-:Y:S01]  /*8b70*/  F2FP.BF16.F32.PACK_AB R135, RZ, R135 ;  /* 0x00000087ff87723e */ /* 0x000fe200000010ff */
[----:B------:R-:W-:Y:S01]  /*8b80*/  @P3 STG.E.U16 desc[UR44][R4.64+0x12], R143 ;  /* 0x0000128f04003986 */ /* 0x000fe2000c10152c */
[----:B------:R-:W-:Y:S01]  /*8b90*/  ISETP.GT.AND P3, PT, R3, 0x8, P0 ;  /* 0x000000080300780c */ /* 0x000fe20000764270 */
[----:B------:R-:W-:Y:S01]  /*8ba0*/  FMUL R112, R112, R145 ;  /* 0x0000009170707220 */ /* 0x000fe20000400000 */
[----:B------:R-:W-:Y:S01]  /*8bb0*/  ISETP.GT.AND P0, PT, R0, 0x19, PT ;  /* 0x000000190000780c */ /* 0x000fe20003f04270 */
[--C-:B0-----:R-:W-:Y:S01]  /*8bc0*/  @P5 IMAD.MOV.U32 R6, RZ, RZ, R8.reuse ;  /* 0x000000ffff065224 */ /* 0x101fe200078e0008 */
[----:B------:R-:W-:Y:S01]  /*8bd0*/  F2FP.BF16.F32.PACK_AB R120, RZ, R120 ;  /* 0x00000078ff78723e */ /* 0x000fe200000010ff */
[--C-:B------:R-:W-:Y:S01]  /*8be0*/  @P5 IMAD.MOV.U32 R7, RZ, RZ, R9.reuse ;  /* 0x000000ffff075224 */ /* 0x100fe200078e0009 */
[----:B------:R-:W-:Y:S01]  /*8bf0*/  F2FP.BF16.F32.PACK_AB R121, RZ, R121 ;  /* 0x00000079ff79723e */ /* 0x000fe200000010ff */
        /* <DEDUP_REMOVED lines=12> */
[----:B------:R-:W-:Y:S01]  /*8cc0*/  F2FP.BF16.F32.PACK_AB R126, RZ, R126 ;  /* 0x0000007eff7e723e */ /* 0x000fe200000010ff */
[----:B------:R-:W-:Y:S01]  /*8cd0*/  FMUL R119, R119, R145 ;  /* 0x0000009177777220 */ /* 0x000fe20000400000 */
[----:B------:R-:W-:Y:S01]  /*8ce0*/  F2FP.BF16.F32.PACK_AB R127, RZ, R127 ;  /* 0x0000007fff7f723e */ /* 0x000fe200000010ff */
        /* <DEDUP_REMOVED lines=8> */
[C---:B------:R-:W-:Y:S01]  /*8d70*/  ISETP.GT.AND P4, PT, R3.reuse, RZ, P0 ;  /* 0x000000ff0300720c */ /* 0x040fe20000784270 */
[----:B------:R-:W-:Y:S01]  /*8d80*/  FMUL R106, R106, R145 ;  /* 0x000000916a6a7220 */ /* 0x000fe20000400000 */
[----:B------:R-:W-:Y:S01]  /*8d90*/  F2FP.BF16.F32.PACK_AB R115, RZ, R115 ;  /* 0x00000073ff73723e */ /* 0x000fe200000010ff */
[----:B------:R-:W-:Y:S01]  /*8da0*/  @P1 STG.E.U16 desc[UR44][R4.64+0x20], R130 ;  /* 0x0000208204001986 */ /* 0x000fe2000c10152c */
[----:B------:R-:W-:Y:S01]  /*8db0*/  ISETP.GT.AND P1, PT, R3, 0x8, P2 ;  /* 0x000000080300780c */ /* 0x000fe20001724270 */
[-C--:B------:R-:W-:Y:S01]  /*8dc0*/  FMUL R107, R107, R145.reuse ;  /* 0x000000916b6b7220 */ /* 0x080fe20000400000 */
[----:B------:R-:W-:Y:S01]  /*8dd0*/  ISETP.GT.AND P2, PT, R0, 0x20, PT ;  /* 0x000000200000780c */ /* 0x000fe20003f44270 */
        /* <DEDUP_REMOVED lines=251> */
[----:B0-----:R-:W-:Y:S01]  /*9d90*/  @P4 IMAD.MOV.U32 R6, RZ, RZ, R8 ;  /* 0x000000ffff064224 */ /* 0x001fe200078e0008 */
[----:B------:R-:W-:Y:S01]  /*9da0*/  F2FP.BF16.F32.PACK_AB R36, RZ, R36 ;  /* 0x00000024ff24723e */ /* 0x000fe200000010ff */
[----:B------:R-:W-:Y:S01]  /*9db0*/  @P4 IMAD.MOV.U32 R7, RZ, RZ, R9 ;  /* 0x000000ffff074224 */ /* 0x000fe200078e0009 */
        /* <DEDUP_REMOVED lines=10> */
[----:B------:R-:W-:Y:S01]  /*9e60*/  FMUL R31, R31, R145 ;  /* 0x000000911f1f7220 */ /* 0x000fe20000400000 */
[----:B------:R-:W-:Y:S01]  /*9e70*/  ISETP.GT.AND P2, PT, R0, 0x58, PT ;  /* 0x000000580000780c */ /* 0x000fe20003f44270 */
[----:B------:R-:W-:Y:S01]  /*9e80*/  @P3 STG.E.U16 desc[UR44][R4.64+0x92], R111 ;  /* 0x0000926f04003986 */ /* 0x000fe2000c10152c */
[----:B------:R-:W-:-:S02]  /*9e90*/  ISETP.GT.AND P3, PT, R3, 0x8, P0 ;  /* 0x000000080300780c */ /* 0x000fc40000764270 */
[----:B------:R-:W-:Y:S01]  /*9ea0*/  ISETP.GT.AND P0, PT, R0, 0x59, PT ;  /* 0x000000590000780c */ /* 0x000fe20003f04270 */
[----:B0-----:R-:W-:Y:S01]  /*9eb0*/  @P5 IMAD.MOV.U32 R6, RZ, RZ, R8 ;  /* 0x000000ffff065224 */ /* 0x001fe200078e0008 */
[----:B------:R-:W-:Y:S01]  /*9ec0*/  F2FP.BF16.F32.PACK_AB R24, RZ, R24 ;  /* 0x00000018ff18723e */ /* 0x000fe200000010ff */
[----:B------:R-:W-:Y:S01]  /*9ed0*/  @P5 IMAD.MOV.U32 R7, RZ, RZ, R9 ;  /* 0x000000ffff075224 */ /* 0x000fe200078e0009 */
[----:B------:R-:W-:Y:S02]  /*9ee0*/  F2FP.BF16.F32.PACK_AB R25, RZ, R25 ;  /* 0x00000019ff19723e */ /* 0x000fe400000010ff */
[----:B------:R-:W-:Y:S02]  /*9ef0*/  F2FP.BF16.F32.PACK_AB R26, RZ, R26 ;  /* 0x0000001aff1a723e */ /* 0x000fe400000010ff */
[----:B------:R0:W-:Y:S01]  /*9f00*/  @P5 STG.E.U16 desc[UR44][R6.64+0xa0], R96 ;  /* 0x0000a06006005986 */ /* 0x0001e2000c10152c */
[----:B------:R-:W-:Y:S02]  /*9f10*/  ISETP.GT.AND P5, PT, R3, RZ, P2 ;  /* 0x000000ff0300720c */ /* 0x000fe400017a4270 */
[----:B------:R-:W-:-:S02]  /*9f20*/  F2FP.BF16.F32.PACK_AB R27, RZ, R27 ;  /* 0x0000001bff1b723e */ /* 0x000fc400000010ff */
[----:B------:R-:W-:Y:S02]  /*9f30*/  F2FP.BF16.F32.PACK_AB R28, RZ, R28 ;  /* 0x0000001cff1c723e */ /* 0x000fe400000010ff */
[----:B------:R-:W-:Y:S02]  /*9f40*/  F2FP.BF16.F32.PACK_AB R29, RZ, R29 ;  /* 0x0000001dff1d723e */ /* 0x000fe400000010ff */
[----:B------:R-:W-:Y:S02]  /*9f50*/  F2FP.BF16.F32.PACK_AB R30, RZ, R30 ;  /* 0x0000001eff1e723e */ /* 0x000fe400000010ff */
[----:B------:R-:W-:Y:S01]  /*9f60*/  F2FP.BF16.F32.PACK_AB R31, RZ, R31 ;  /* 0x0000001fff1f723e */ /* 0x000fe200000010ff */
[----:B0-----:R-:W-:Y:S02]  /*9f70*/  @P4 IMAD.MOV.U32 R6, RZ, RZ, R8 ;  /* 0x000000ffff064224 */ /* 0x001fe400078e0008 */
[----:B------:R-:W-:-:S05]  /*9f80*/  @P4 IMAD.MOV.U32 R7, RZ, RZ, R9 ;  /* 0x000000ffff074224 */ /* 0x000fca00078e0009 */
[----:B------:R0:W-:Y:S01]  /*9f90*/  @P4 STG.E.U16 desc[UR44][R6.64+0xa2], R97 ;  /* 0x0000a26106004986 */ /* 0x0001e2000c10152c */
[----:B------:R-:W-:-:S03]  /*9fa0*/  ISETP.GT.AND P4, PT, R3, RZ, P0 ;  /* 0x000000ff0300720c */ /* 0x000fc60000784270 */
[----:B------:R-:W-:Y:S01]  /*9fb0*/  @P1 STG.E.U16 desc[UR44][R4.64+0xa0], R98 ;  /* 0x0000a06204001986 */ /* 0x000fe2000c10152c */
[C---:B------:R-:W-:Y:S02]  /*9fc0*/  ISETP.GT.AND P1, PT, R3.reuse, 0x8, P2 ;  /* 0x000000080300780c */ /* 0x040fe40001724270 */
[C---:B------:R-:W-:Y:S01]  /*9fd0*/  ISETP.GT.AND P2, PT, R0.reuse, 0x60, PT ;  /* 0x000000600000780c */ /* 0x040fe20003f44270 */
[----:B------:R-:W-:Y:S01]  /*9fe0*/  @P3 STG.E.U16 desc[UR44][R4.64+0xa2], R99 ;  /* 0x0000a26304003986 */ /* 0x000fe2000c10152c */
[----:B------:R-:W-:Y:S02]  /*9ff0*/  ISETP.GT.AND P3, PT, R3, 0x8, P0 ;  /* 0x000000080300780c */ /* 0x000fe40000764270 */
[----:B------:R-:W-:Y:S01]  /*a000*/  ISETP.GT.AND P0, PT, R0, 0x61, PT ;  /* 0x000000610000780c */ /* 0x000fe20003f04270 */
[----:B0-----:R-:W-:Y:S02]  /*a010*/  @P5 IMAD.MOV.U32 R6, RZ, RZ, R8 ;  /* 0x000000ffff065224 */ /* 0x001fe400078e0008 */
[----:B------:R-:W-:-:S05]  /*a020*/  @P5 IMAD.MOV.U32 R7, RZ, RZ, R9 ;  /* 0x000000ffff075224 */ /* 0x000fca00078e0009 */
[----:B------:R0:W-:Y:S01]  /*a030*/  @P5 STG.E.U16 desc[UR44][R6.64+0xb0], R100 ;  /* 0x0000b06406005986 */ /* 0x0001e2000c10152c */
[----:B------:R-:W-:Y:S01]  /*a040*/  ISETP.GT.AND P5, PT, R3, RZ, P2 ;  /* 0x000000ff0300720c */ /* 0x000fe200017a4270 */
        /* <DEDUP_REMOVED lines=181> */
[C---:B------:R-:W-:Y:S02]  /*aba0*/  ISETP.GT.AND P5, PT, R3.reuse, RZ, P2 ;  /* 0x000000ff0300720c */ /* 0x040fe400017a4270 */
[----:B------:R-:W-:Y:S01]  /*abb0*/  ISETP.GT.AND P2, PT, R3, 0x8, P2 ;  /* 0x000000080300780c */ /* 0x000fe20001744270 */
[----:B0-----:R-:W-:Y:S02]  /*abc0*/  @P4 IMAD.MOV.U32 R6, RZ, RZ, R8 ;  /* 0x000000ffff064224 */ /* 0x001fe400078e0008 */
[----:B------:R-:W-:-:S05]  /*abd0*/  @P4 IMAD.MOV.U32 R7, RZ, RZ, R9 ;  /* 0x000000ffff074224 */ /* 0x000fca00078e0009 */
[----:B------:R0:W-:Y:S01]  /*abe0*/  @P4 STG.E.U16 desc[UR44][R6.64+0x182], R41 ;  /* 0x0001822906004986 */ /* 0x0001e2000c10152c */
[C---:B------:R-:W-:Y:S02]  /*abf0*/  ISETP.GT.AND P4, PT, R3.reuse, RZ, P0 ;  /* 0x000000ff0300720c */ /* 0x040fe40000784270 */
[----:B------:R-:W-:Y:S01]  /*ac00*/  ISETP.GT.AND P0, PT, R3, 0x8, P0 ;  /* 0x000000080300780c */ /* 0x000fe20000704270 */
[----:B------:R-:W-:Y:S01]  /*ac10*/  @P1 STG.E.U16 desc[UR44][R4.64+0x180], R42 ;  /* 0x0001802a04001986 */ /* 0x000fe2000c10152c */
[----:B------:R-:W-:-:S03]  /*ac20*/  ISETP.GT.AND P1, PT, R0, 0xd1, PT ;  /* 0x000000d10000780c */ /* 0x000fc60003f24270 */
[----:B------:R-:W-:Y:S01]  /*ac30*/  @P3 STG.E.U16 desc[UR44][R4.64+0x182], R43 ;  /* 0x0001822b04003986 */ /* 0x000fe2000c10152c */
        /* <DEDUP_REMOVED lines=9> */
[----:B------:R-:W-:Y:S04]  /*acd0*/  @P2 STG.E.U16 desc[UR44][R4.64+0x190], R46 ;  /* 0x0001902e04002986 */ /* 0x000fe8000c10152c */
[----:B------:R-:W-:Y:S01]  /*ace0*/  @P0 STG.E.U16 desc[UR44][R4.64+0x192], R47 ;  /* 0x0001922f04000986 */ /* 0x000fe2000c10152c */
[----:B------:R-:W-:Y:S01]  /*acf0*/  ISETP.GT.AND P0, PT, R3, 0x8, P3 ;  /* 0x000000080300780c */ /* 0x000fe20001f04270 */
[----:B0-----:R-:W-:Y:S02]  /*ad00*/  @P5 IMAD.MOV.U32 R6, RZ, RZ, R8 ;  /* 0x000000ffff065224 */ /* 0x001fe400078e0008 */
[----:B------:R-:W-:-:S05]  /*ad10*/  @P5 IMAD.MOV.U32 R7, RZ, RZ, R9 ;  /* 0x000000ffff075224 */ /* 0x000fca00078e0009 */
[----:B------:R0:W-:Y:S01]  /*ad20*/  @P5 STG.E.U16 desc[UR44][R6.64+0x1a0], R32 ;  /* 0x0001a02006005986 */ /* 0x0001e2000c10152c */
[----:B------:R-:W-:Y:S02]  /*ad30*/  ISETP.GT.AND P5, PT, R3, 0x8, P1 ;  /* 0x000000080300780c */ /* 0x000fe40000fa4270 */
[----:B------:R-:W-:-:S04]  /*ad40*/  ISETP.GT.AND P1, PT, R0, 0xd9, PT ;  /* 0x000000d90000780c */ /* 0x000fc80003f24270 */
[----:B------:R-:W-:Y:S01]  /*ad50*/  ISETP.GT.AND P3, PT, R3, RZ, P1 ;  /* 0x000000ff0300720c */ /* 0x000fe20000f64270 */
[----:B0-----:R-:W-:Y:S02]  /*ad60*/  @P4 IMAD.MOV.U32 R6, RZ, RZ, R8 ;  /* 0x000000ffff064224 */ /* 0x001fe400078e0008 */
[----:B------:R-:W-:-:S05]  /*ad70*/  @P4 IMAD.MOV.U32 R7, RZ, RZ, R9 ;  /* 0x000000ffff074224 */ /* 0x000fca00078e0009 */
[----:B------:R0:W-:Y:S01]  /*ad80*/  @P4 STG.E.U16 desc[UR44][R6.64+0x1a2], R33 ;  /* 0x0001a22106004986 */ /* 0x0001e2000c10152c */
[----:B------:R-:W-:-:S03]  /*ad90*/  ISETP.GT.AND P4, PT, R0, 0xd8, PT ;  /* 0x000000d80000780c */ /* 0x000fc60003f84270 */
[----:B------:R-:W-:Y:S01]  /*ada0*/  @P0 STG.E.U16 desc[UR44][R4.64+0x1a0], R34 ;  /* 0x0001a02204000986 */ /* 0x000fe2000c10152c */
[C---:B------:R-:W-:Y:S02]  /*adb0*/  ISETP.GT.AND P2, PT, R3.reuse, RZ, P4 ;  /* 0x000000ff0300720c */ /* 0x040fe40002744270 */
[C---:B------:R-:W-:Y:S01]  /*adc0*/  ISETP.GT.AND P4, PT, R3.reuse, 0x8, P4 ;  /* 0x000000080300780c */ /* 0x040fe20002784270 */
[----:B------:R-:W-:Y:S01]  /*add0*/  @P5 STG.E.U16 desc[UR44][R4.64+0x1a2], R35 ;  /* 0x0001a22304005986 */ /* 0x000fe2000c10152c */
[----:B------:R-:W-:Y:S02]  /*ade0*/  ISETP.GT.AND P5, PT, R3, 0x8, P1 ;  /* 0x000000080300780c */ /* 0x000fe40000fa4270 */
[C---:B------:R-:W-:Y:S02]  /*adf0*/  ISETP.GT.AND P0, PT, R0.reuse, 0xe1, PT ;  /* 0x000000e10000780c */ /* 0x040fe40003f04270 */
[----:B------:R-:W-:-:S05]  /*ae00*/  ISETP.GT.AND P1, PT, R0, 0xe9, PT ;  /* 0x000000e90000780c */ /* 0x000fca0003f24270 */
[----:B0-----:R-:W-:Y:S02]  /*ae10*/  @P2 IMAD.MOV.U32 R6, RZ, RZ, R8 ;  /* 0x000000ffff062224 */ /* 0x001fe400078e0008 */
[----:B------:R-:W-:-:S05]  /*ae20*/  @P2 IMAD.MOV.U32 R7, RZ, RZ, R9 ;  /* 0x000000ffff072224 */ /* 0x000fca00078e0009 */
[----:B------:R0:W-:Y:S01]  /*ae30*/  @P2 STG.E.U16 desc[UR44][R6.64+0x1b0], R36 ;  /* 0x0001b02406002986 */ /* 0x0001e2000c10152c */
[----:B------:R-:W-:Y:S01]  /*ae40*/  ISETP.GT.AND P2, PT, R0, 0xe8, PT ;  /* 0x000000e80000780c */ /* 0x000fe20003f44270 */
        /* <DEDUP_REMOVED lines=8> */
[C---:B------:R-:W-:Y:S02]  /*aed0*/  ISETP.GT.AND P5, PT, R3.reuse, RZ, P0 ;  /* 0x000000ff0300720c */ /* 0x040fe400007a4270 */
[----:B------:R-:W-:-:S07]  /*aee0*/  ISETP.GT.AND P0, PT, R3, 0x8, P0 ;  /* 0x000000080300780c */ /* 0x000fce0000704270 */
[----:B0-----:R-:W-:Y:S02]  /*aef0*/  @P4 IMAD.MOV.U32 R6, RZ, RZ, R8 ;  /* 0x000000ffff064224 */ /* 0x001fe400078e0008 */
[----:B------:R-:W-:Y:S02]  /*af00*/  @P4 IMAD.MOV.U32 R7, RZ, RZ, R9 ;  /* 0x000000ffff074224 */ /* 0x000fe400078e0009 */
[----:B------:R-:W-:-:S03]  /*af10*/  @P3 IMAD.MOV.U32 R2, RZ, RZ, R4 ;  /* 0x000000ffff023224 */ /* 0x000fc600078e0004 */
[----:B------:R0:W-:Y:S01]  /*af20*/  @P4 STG.E.U16 desc[UR44][R6.64+0x1c0], R24 ;  /* 0x0001c01806004986 */ /* 0x0001e2000c10152c */
[C---:B------:R-:W-:Y:S02]  /*af30*/  ISETP.GT.AND P4, PT, R3.reuse, RZ, P1 ;  /* 0x000000ff0300720c */ /* 0x040fe40000f84270 */
[----:B------:R-:W-:Y:S01]  /*af40*/  ISETP.GT.AND P1, PT, R3, 0x8, P1 ;  /* 0x000000080300780c */ /* 0x000fe20000f24270 */
[----:B0-----:R-:W-:Y:S02]  /*af50*/  @P5 IMAD.MOV.U32 R6, RZ, RZ, R8 ;  /* 0x000000ffff065224 */ /* 0x001fe400078e0008 */
[----:B------:R-:W-:-:S05]  /*af60*/  @P5 IMAD.MOV.U32 R7, RZ, RZ, R9 ;  /* 0x000000ffff075224 */ /* 0x000fca00078e0009 */
[----:B------:R-:W-:Y:S01]  /*af70*/  @P5 STG.E.U16 desc[UR44][R6.64+0x1c2], R25 ;  /* 0x0001c21906005986 */ /* 0x000fe2000c10152c */
[C---:B------:R-:W-:Y:S02]  /*af80*/  ISETP.GT.AND P5, PT, R3.reuse, RZ, P2 ;  /* 0x000000ff0300720c */ /* 0x040fe400017a4270 */
[----:B------:R-:W-:Y:S01]  /*af90*/  ISETP.GT.AND P2, PT, R3, 0x8, P2 ;  /* 0x000000080300780c */ /* 0x000fe20001744270 */
[----:B------:R-:W-:-:S05]  /*afa0*/  @P3 IMAD.MOV.U32 R3, RZ, RZ, R5 ;  /* 0x000000ffff033224 */ /* 0x000fca00078e0005 */
[----:B------:R0:W-:Y:S02]  /*afb0*/  @P3 STG.E.U16 desc[UR44][R2.64+0x1c0], R26 ;  /* 0x0001c01a02003986 */ /* 0x0001e4000c10152c */
[----:B0-----:R-:W-:Y:S02]  /*afc0*/  @P0 IMAD.MOV.U32 R2, RZ, RZ, R4 ;  /* 0x000000ffff020224 */ /* 0x001fe400078e0004 */
[----:B------:R-:W-:-:S05]  /*afd0*/  @P0 IMAD.MOV.U32 R3, RZ, RZ, R5 ;  /* 0x000000ffff030224 */ /* 0x000fca00078e0005 */
[----:B------:R0:W-:Y:S02]  /*afe0*/  @P0 STG.E.U16 desc[UR44][R2.64+0x1c2], R27 ;  /* 0x0001c21b02000986 */ /* 0x0001e4000c10152c */
[----:B0-----:R-:W-:Y:S02]  /*aff0*/  @P5 IMAD.MOV.U32 R2, RZ, RZ, R8 ;  /* 0x000000ffff025224 */ /* 0x001fe400078e0008 */
[----:B------:R-:W-:-:S05]  /*b000*/  @P5 IMAD.MOV.U32 R3, RZ, RZ, R9 ;  /* 0x000000ffff035224 */ /* 0x000fca00078e0009 */
[----:B------:R0:W-:Y:S04]  /*b010*/  @P5 STG.E.U16 desc[UR44][R2.64+0x1d0], R28 ;  /* 0x0001d01c02005986 */ /* 0x0001e8000c10152c */
[----:B------:R1:W-:Y:S01]  /*b020*/  @P4 STG.E.U16 desc[UR44][R8.64+0x1d2], R29 ;  /* 0x0001d21d08004986 */ /* 0x0003e2000c10152c */
[----:B0-----:R-:W-:Y:S02]  /*b030*/  @P2 IMAD.MOV.U32 R2, RZ, RZ, R4 ;  /* 0x000000ffff022224 */ /* 0x001fe400078e0004 */
[----:B------:R-:W-:-:S05]  /*b040*/  @P2 IMAD.MOV.U32 R3, RZ, RZ, R5 ;  /* 0x000000ffff032224 */ /* 0x000fca00078e0005 */
[----:B------:R1:W-:Y:S04]  /*b050*/  @P2 STG.E.U16 desc[UR44][R2.64+0x1d0], R30 ;  /* 0x0001d01e02002986 */ /* 0x0003e8000c10152c */
[----:B------:R1:W-:Y:S02]  /*b060*/  @P1 STG.E.U16 desc[UR44][R4.64+0x1d2], R31 ;  /* 0x0001d21f04001986 */ /* 0x0003e4000c10152c */
.L_x_271:
[----:B------:R-:W-:Y:S05]  /*b070*/  BSYNC B0 ;  /* 0x0000000000007941 */ /* 0x000fea0003800000 */
.L_x_33:
[----:B-1----:R-:W2:Y:S01]  /*b080*/  LDL.64 R2, [R1] ;  /* 0x0000000001027983 */ /* 0x002ea20000100a00 */
[----:B------:R-:W-:Y:S01]  /*b090*/  ULDC.64 UR4, c[0x0][0x650] ;  /* 0x0001940000047ab9 */ /* 0x000fe20000000a00 */
[----:B------:R1:W-:Y:S01]  /*b0a0*/  SYNCS.ARRIVE.TRANS64.A1T0 RZ, [R152+UR42], RZ ;  /* 0x000000ff98ff79a7 */ /* 0x0003e2000810002a */
[----:B0-----:R-:W-:Y:S01]  /*b0b0*/  PRMT R0, RZ, 0x7610, R0 ;  /* 0x00007610ff007816 */ /* 0x001fe20000000000 */
[----:B------:R-:W-:Y:S02]  /*b0c0*/  IMAD.MOV.U32 R19, RZ, RZ, -0x1 ;  /* 0xffffffffff137424 */ /* 0x000fe400078e00ff */
[----:B-----5:R-:W-:Y:S01]  /*b0d0*/  IMAD.MOV.U32 R22, RZ, RZ, -0x1 ;  /* 0xffffffffff167424 */ /* 0x020fe200078e00ff */
[----:B--2---:R-:W-:-:S04]  /*b0e0*/  LEA R18, P0, R2, R18, 0x1 ;  /* 0x0000001202127211 */ /* 0x004fc800078008ff */
[----:B------:R-:W-:Y:S01]  /*b0f0*/  LEA.HI.X R17, R2, R17, R23, 0x1, P0 ;  /* 0x0000001102117211 */ /* 0x000fe200000f0c17 */
[----:B------:R-:W-:Y:S01]  /*b100*/  IMAD.MOV.U32 R2, RZ, RZ, -0x1 ;  /* 0xffffffffff027424 */ /* 0x000fe200078e00ff */
[----:B------:R-:W-:-:S04]  /*b110*/  ISETP.GE.U32.AND P0, PT, R18, UR4, PT ;  /* 0x0000000412007c0c */ /* 0x000fc8000bf06070 */
[----:B------:R-:W-:-:S13]  /*b120*/  ISETP.GE.U32.AND.EX P0, PT, R17, UR5, PT, P0 ;  /* 0x0000000511007c0c */ /* 0x000fda000bf06100 */
[----:B-1----:R-:W-:Y:S05]  /*b130*/  @P0 BRA `(.L_x_272) ;  /* 0x0000000400700947 */ /* 0x002fea0003800000 */
[----:B------:R-:W0:Y:S01]  /*b140*/  S2R R10, SR_CTAID.X ;  /* 0x00000000000a7919 */ /* 0x000e220000002500 */
[----:B------:R-:W1:Y:S01]  /*b150*/  LDC.64 R8, c[0x0][0x628] ;  /* 0x00018a00ff087b82 */ /* 0x000e620000000a00 */
[----:B------:R-:W-:Y:S01]  /*b160*/  ULDC UR4, c[0x0][0x150] ;  /* 0x0000540000047ab9 */ /* 0x000fe20000000800 */
[----:B------:R-:W-:Y:S01]  /*b170*/  IMAD.MOV.U32 R6, RZ, RZ, R18 ;  /* 0x000000ffff067224 */ /* 0x000fe200078e0012 */
[----:B------:R-:W2:Y:S01]  /*b180*/  S2R R20, SR_CTAID.Y ;  /* 0x0000000000147919 */ /* 0x000ea20000002600 */
[----:B------:R-:W-:-:S04]  /*b190*/  IMAD.MOV.U32 R7, RZ, RZ, R17 ;  /* 0x000000ffff077224 */ /* 0x000fc800078e0011 */
[----:B------:R-:W2:Y:S08]  /*b1a0*/  LDC R15, c[0x0][0x144] ;  /* 0x00005100ff0f7b82 */ /* 0x000eb00000000800 */
[----:B------:R-:W2:Y:S08]  /*b1b0*/  LDC R0, c[0x0][0x630] ;  /* 0x00018c00ff007b82 */ /* 0x000eb00000000800 */
[----:B------:R-:W2:Y:S01]  /*b1c0*/  LDC.64 R12, c[0x0][0x620] ;  /* 0x00018800ff0c7b82 */ /* 0x000ea20000000a00 */
[----:B-1----:R-:W-:-:S04]  /*b1d0*/  ISETP.NE.U32.AND P0, PT, R8, RZ, PT ;  /* 0x000000ff0800720c */ /* 0x002fc80003f05070 */
[----:B------:R-:W-:Y:S02]  /*b1e0*/  ISETP.NE.AND.EX P0, PT, R9, RZ, PT, P0 ;  /* 0x000000ff0900720c */ /* 0x000fe40003f05300 */
[----:B0-----:R-:W-:-:S05]  /*b1f0*/  I2FP.F32.U32 R2, R10 ;  /* 0x0000000a00027245 */ /* 0x001fca0000201000 */
[----:B------:R-:W-:-:S04]  /*b200*/  FMUL R2, R2, UR4 ;  /* 0x0000000402027c20 */ /* 0x000fc80008400000 */
[----:B------:R0:W1:Y:S02]  /*b210*/  F2I.U32.TRUNC.NTZ R14, R2 ;  /* 0x00000002000e7305 */ /* 0x000064000020f000 */
[----:B------:R-:W-:Y:S05]  /*b220*/  @!P0 BRA `(.L_x_273) ;  /* 0x0000000000288947 */ /* 0x000fea0003800000 */
[----:B------:R-:W5:Y:S02]  /*b230*/  LDC R3, c[0x0][0x634] ;  /* 0x00018d00ff037b82 */ /* 0x000f640000000800 */
[----:B-----5:R-:W-:-:S05]  /*b240*/  IADD3 R7, P0, R18, R3, RZ ;  /* 0x0000000312077210 */ /* 0x020fca0007f1e0ff */
[----:B------:R-:W-:-:S04]  /*b250*/  IMAD.X R11, RZ, RZ, R17, P0 ;  /* 0x000000ffff0b7224 */ /* 0x000fc800000e0611 */
[----:B0-----:R-:W-:-:S04]  /*b260*/  IMAD.WIDE.U32 R2, R11, R8, RZ ;  /* 0x000000080b027225 */ /* 0x001fc800078e00ff */
[----:B---34-:R-:W-:-:S04]  /*b270*/  IMAD.WIDE.U32 R4, P0, R7, R9, R2 ;  /* 0x0000000907047225 */ /* 0x018fc80007800002 */
[----:B------:R-:W-:-:S04]  /*b280*/  IMAD.WIDE.U32 R2, R7, R8, RZ ;  /* 0x0000000807027225 */ /* 0x000fc800078e00ff */
[----:B------:R-:W-:Y:S01]  /*b290*/  IMAD.X R7, RZ, RZ, RZ, P0 ;  /* 0x000000ffff077224 */ /* 0x000fe200000e06ff */
[----:B------:R-:W-:Y:S01]  /*b2a0*/  IADD3 RZ, P0, R3, R4, RZ ;  /* 0x0000000403ff7210 */ /* 0x000fe20007f1e0ff */
[----:B------:R-:W-:-:S04]  /*b2b0*/  IMAD.MOV.U32 R6, RZ, RZ, R5 ;  /* 0x000000ffff067224 */ /* 0x000fc800078e0005 */
[----:B------:R-:W-:-:S08]  /*b2c0*/  IMAD.WIDE.U32.X R6, R11, R9, R6, P0 ;  /* 0x000000090b067225 */ /* 0x000fd000000e0406 */
.L_x_273:
[----:B------:R-:W5:Y:S01]  /*b2d0*/  LDC.64 R26, c[0x0][0x640] ;  /* 0x00019000ff1a7b82 */ /* 0x000f620000000a00 */
[-C--:B--2---:R-:W-:Y:S01]  /*b2e0*/  SHF.R.U64 R11, R6, R0.reuse, R7 ;  /* 0x00000000060b7219 */ /* 0x084fe20000001207 */
[----:B------:R-:W-:Y:S01]  /*b2f0*/  IMAD.MOV.U32 R19, RZ, RZ, R17 ;  /* 0x000000ffff137224 */ /* 0x000fe200078e0011 */
[----:B------:R-:W-:Y:S01]  /*b300*/  SHF.R.U32.HI R0, RZ, R0, R7 ;  /* 0x00000000ff007219 */ /* 0x000fe20000011607 */
[----:B-1----:R-:W-:Y:S01]  /*b310*/  IMAD.MOV R14, RZ, RZ, -R14 ;  /* 0x000000ffff0e7224 */ /* 0x002fe200078e0a0e */
[----:B---34-:R-:W-:Y:S01]  /*b320*/  IADD3 R5, P0, RZ, -R11, RZ ;  /* 0x8000000bff057210 */ /* 0x018fe20007f1e0ff */
[----:B------:R-:W-:Y:S01]  /*b330*/  ULDC UR4, c[0x0][0x154] ;  /* 0x0000550000047ab9 */ /* 0x000fe20000000800 */
[----:B------:R-:W-:Y:S01]  /*b340*/  IMAD.MOV.U32 R7, RZ, RZ, 0x1 ;  /* 0x00000001ff077424 */ /* 0x000fe200078e00ff */
[----:B------:R-:W1:Y:S01]  /*b350*/  LDC R4, c[0x0][0x618] ;  /* 0x00018600ff047b82 */ /* 0x000e620000000800 */
[----:B------:R-:W-:Y:S02]  /*b360*/  IMAD R22, R15, R14, R10 ;  /* 0x0000000e0f167224 */ /* 0x000fe400078e020a */
[----:B------:R-:W-:-:S04]  /*b370*/  IMAD.X R3, RZ, RZ, ~R0, P0 ;  /* 0x000000ffff037224 */ /* 0x000fc800000e0e00 */
[-C--:B------:R-:W-:Y:S01]  /*b380*/  IMAD R0, R3, R12.reuse, RZ ;  /* 0x0000000c03007224 */ /* 0x080fe200078e02ff */
[----:B------:R-:W2:Y:S01]  /*b390*/  LDC R6, c[0x0][0x608] ;  /* 0x00018200ff067b82 */ /* 0x000ea20000000800 */
[----:B0-----:R-:W-:-:S04]  /*b3a0*/  IMAD.WIDE.U32 R2, R5, R12, R18 ;  /* 0x0000000c05027225 */ /* 0x001fc800078e0012 */
[----:B------:R-:W-:Y:S01]  /*b3b0*/  IMAD R5, R5, R13, R0 ;  /* 0x0000000d05057224 */ /* 0x000fe200078e0200 */
[----:B------:R-:W-:Y:S02]  /*b3c0*/  I2FP.F32.U32 R0, R20 ;  /* 0x0000001400007245 */ /* 0x000fe40000201000 */
[----:B------:R-:W0:Y:S01]  /*b3d0*/  LDC R24, c[0x0][0x658] ;  /* 0x00019600ff187b82 */ /* 0x000e220000000800 */
[----:B------:R-:W-:Y:S01]  /*b3e0*/  IMAD.IADD R3, R3, 0x1, R5 ;  /* 0x0000000103037824 */ /* 0x000fe200078e0205 */
[----:B-----5:R-:W-:Y:S01]  /*b3f0*/  ISETP.NE.U32.AND P0, PT, R26, RZ, PT ;  /* 0x000000ff1a00720c */ /* 0x020fe20003f05070 */
[----:B------:R-:W-:Y:S01]  /*b400*/  FMUL R0, R0, UR4 ;  /* 0x0000000400007c20 */ /* 0x000fe20008400000 */
[----:B------:R-:W-:Y:S02]  /*b410*/  IMAD.MOV.U32 R5, RZ, RZ, -0x1 ;  /* 0xffffffffff057424 */ /* 0x000fe400078e00ff */
[----:B------:R-:W-:Y:S01]  /*b420*/  ISETP.NE.AND.EX P0, PT, R27, RZ, PT, P0 ;  /* 0x000000ff1b00720c */ /* 0x000fe20003f05300 */
[----:B------:R3:W4:Y:S01]  /*b430*/  F2I.U32.TRUNC.NTZ R12, R0 ;  /* 0x00000000000c7305 */ /* 0x000722000020f000 */
[----:B------:R-:W3:Y:S01]  /*b440*/  LDC R15, c[0x0][0x148] ;  /* 0x00005200ff0f7b82 */ /* 0x000ee20000000800 */
[----:B-1----:R-:W-:-:S02]  /*b450*/  SHF.R.U64 R10, R2, R4, R3 ;  /* 0x00000004020a7219 */ /* 0x002fc40000001203 */
[----:B------:R-:W-:-:S05]  /*b460*/  SHF.R.U32.HI R3, RZ, R4, R3 ;  /* 0x00000004ff037219 */ /* 0x000fca0000011603 */
[----:B------:R-:W1:Y:S01]  /*b470*/  LDC R14, c[0x0][0x600] ;  /* 0x00018000ff0e7b82 */ /* 0x000e620000000800 */
[-CC-:B--2---:R-:W-:Y:S02]  /*b480*/  SHF.R.U64 R8, R10, R6.reuse, R3.reuse ;  /* 0x000000060a087219 */ /* 0x184fe40000001203 */
[----:B------:R-:W-:-:S05]  /*b490*/  SHF.R.U32.HI R3, RZ, R6, R3 ;  /* 0x00000006ff037219 */ /* 0x000fca0000011603 */
[----:B------:R-:W2:Y:S01]  /*b4a0*/  LDC R21, c[0x0][0x648] ;  /* 0x00019200ff157b82 */ /* 0x000ea20000000800 */
[-CC-:B0-----:R-:W-:Y:S02]  /*b4b0*/  SHF.R.U64 R13, R8, R24.reuse, R3.reuse ;  /* 0x00000018080d7219 */ /* 0x181fe40000001203 */
[-C--:B------:R-:W-:Y:S02]  /*b4c0*/  SHF.L.U32 R5, R5, R24.reuse, RZ ;  /* 0x0000001805057219 */ /* 0x080fe400000006ff */
[-C--:B------:R-:W-:Y:S01]  /*b4d0*/  SHF.R.U32.HI R3, RZ, R24.reuse, R3 ;  /* 0x00000018ff037219 */ /* 0x080fe20000011603 */
[----:B------:R-:W-:Y:S01]  /*b4e0*/  IMAD.MOV.U32 R2, RZ, RZ, R13 ;  /* 0x000000ffff027224 */ /* 0x000fe200078e000d */
[----:B------:R-:W-:Y:S01]  /*b4f0*/  SHF.L.U32 R24, R7, R24, RZ ;  /* 0x0000001807187219 */ /* 0x000fe200000006ff */
[----:B------:R-:W0:Y:S01]  /*b500*/  LDC R25, c[0x0][0x638] ;  /* 0x00018e00ff197b82 */ /* 0x000e220000000800 */
[----:B------:R-:W-:-:S07]  /*b510*/  LOP3.LUT R19, RZ, R5, RZ, 0x33, !PT ;  /* 0x00000005ff137212 */ /* 0x000fce00078e33ff */
[----:B------:R-:W0:Y:S01]  /*b520*/  LDC R28, c[0x0][0x610] ;  /* 0x00018400ff1c7b82 */ /* 0x000e220000000800 */
[----:B----4-:R-:W-:Y:S05]  /*b530*/  @!P0 BRA `(.L_x_274) ;  /* 0x0000000000288947 */ /* 0x010fea0003800000 */
[----:B---3--:R-:W3:Y:S02]  /*b540*/  LDC R0, c[0x0][0x64c] ;  /* 0x00019300ff007b82 */ /* 0x008ee40000000800 */
[----:B---3--:R-:W-:-:S05]  /*b550*/  IADD3 R7, P0, R13, R0, RZ ;  /* 0x000000000d077210 */ /* 0x008fca0007f1e0ff */
        /* <DEDUP_REMOVED lines=8> */
.L_x_274:
[----:B------:R-:W4:Y:S01]  /*b5e0*/  LDC R4, c[0x0][0x65c] ;  /* 0x00019700ff047b82 */ /* 0x000f220000000800 */
[----:B--23--:R-:W-:Y:S01]  /*b5f0*/  SHF.R.U64 R0, R2, R21, R3 ;  /* 0x0000001502007219 */ /* 0x00cfe20000001203 */
[----:B-1----:R-:W-:Y:S01]  /*b600*/  VIADD R3, R14, 0xffffffff ;  /* 0xffffffff0e037836 */ /* 0x002fe20000000000 */
[----:B------:R-:W-:Y:S01]  /*b610*/  LOP3.LUT R19, R8, R19, RZ, 0xc0, !PT ;  /* 0x0000001308137212 */ /* 0x000fe200078ec0ff */
[----:B------:R-:W-:Y:S02]  /*b620*/  IMAD.MOV R12, RZ, RZ, -R12 ;  /* 0x000000ffff0c7224 */ /* 0x000fe400078e0a0c */
[----:B------:R-:W-:Y:S01]  /*b630*/  IMAD.MOV R2, RZ, RZ, -R0 ;  /* 0x000000ffff027224 */ /* 0x000fe200078e0a00 */
[----:B------:R-:W-:Y:S01]  /*b640*/  LOP3.LUT R3, R10, R3, RZ, 0xc0, !PT ;  /* 0x000000030a037212 */ /* 0x000fe200078ec0ff */
[----:B------:R-:W-:Y:S02]  /*b650*/  IMAD R19, R24, R0, R19 ;  /* 0x0000000018137224 */ /* 0x000fe400078e0213 */
[----:B0-----:R-:W-:-:S04]  /*b660*/  IMAD R0, R2, R25, R13 ;  /* 0x0000001902007224 */ /* 0x001fc800078e020d */
[----:B------:R-:W-:Y:S01]  /*b670*/  IMAD R2, R0, R14, R3 ;  /* 0x0000000e00027224 */ /* 0x000fe200078e0203 */
[----:B----4-:R-:W-:Y:S01]  /*b680*/  ISETP.NE.AND P0, PT, R4, 0x1, PT ;  /* 0x000000010400780c */ /* 0x010fe20003f05270 */
[----:B------:R-:W-:-:S05]  /*b690*/  IMAD.MOV.U32 R4, RZ, RZ, 0x1 ;  /* 0x00000001ff047424 */ /* 0x000fca00078e00ff */
[----:B------:R-:W-:-:S07]  /*b6a0*/  PRMT R0, R4, 0x7610, R0 ;  /* 0x0000761004007816 */ /* 0x000fce0000000000 */
[----:B------:R-:W-:-:S04]  /*b6b0*/  @P0 IMAD R22, R15, R12, R20 ;  /* 0x0000000c0f160224 */ /* 0x000fc800078e0214 */
[----:B------:R-:W-:-:S05]  /*b6c0*/  IMAD R19, R19, R28, R22 ;  /* 0x0000001c13137224 */ /* 0x000fca00078e0216 */
[----:B------:R-:W-:Y:S02]  /*b6d0*/  SEL R22, R2, R19, !P0 ;  /* 0x0000001302167207 */ /* 0x000fe40004000000 */
[----:B------:R-:W-:Y:S01]  /*b6e0*/  SEL R19, R19, R2, !P0 ;  /* 0x0000000213137207 */ /* 0x000fe20004000000 */
[----:B------:R-:W-:-:S07]  /*b6f0*/  IMAD.MOV.U32 R2, RZ, RZ, R11 ;  /* 0x000000ffff027224 */ /* 0x000fce00078e000b */
.L_x_272:
[----:B------:R-:W-:Y:S02]  /*b700*/  LOP3.LUT P0, RZ, R0, 0xff, RZ, 0xc0, !PT ;  /* 0x000000ff00ff7812 */ /* 0x000fe4000780c0ff */
[----:B------:R-:W-:-:S11]  /*b710*/  LOP3.LUT R155, R155, 0x1, RZ, 0x3c, !PT ;  /* 0x000000019b9b7812 */ /* 0x000fd600078e3cff */
[----:B------:R-:W-:Y:S05]  /*b720*/  @P0 BRA `(.L_x_275) ;  /* 0xffffff5c00840947 */ /* 0x000fea000383ffff */
[----:B------:R-:W-:Y:S05]  /*b730*/  EXIT ;  /* 0x000000000000794d */ /* 0x000fea0003800000 */
.L_x_14:
[----:B------:R-:W-:-:S08]  /*b740*/  ISETP.NE.AND P0, PT, R0, RZ, PT ;  /* 0x000000ff0000720c */ /* 0x000fd00003f05270 */
[----:B0-----:R-:W0:-:S00]  /*b750*/  USETMAXREG.DEALLOC.CTAPOOL 0x28 ;  /* 0x00000028000079c8 */ /* 0x001e0000080e0500 */
[----:B------:R-:W-:Y:S05]  /*b760*/  @P0 EXIT ;  /* 0x000000000000094d */ /* 0x000fea0003800000 */
[----:B0-----:R-:W-:Y:S01]  /*b770*/  LOP3.LUT P0, RZ, R8, 0xff, RZ, 0xc0, !PT ;  /* 0x000000ff08ff7812 */ /* 0x001fe2000780c0ff */
[----:B------:R-:W-:Y:S02]  /*b780*/  IMAD.MOV.U32 R0, RZ, RZ, 0x1 ;  /* 0x00000001ff007424 */ /* 0x000fe400078e00ff */
[----:B------:R-:W-:-:S10]  /*b790*/  IMAD.MOV.U32 R7, RZ, RZ, RZ ;  /* 0x000000ffff077224 */ /* 0x000fd400078e00ff */
[----:B------:R-:W-:Y:S05]  /*b7a0*/  @!P0 BRA `(.L_x_276) ;  /* 0x0000000c001c8947 */ /* 0x000fea0003800000 */
[----:B------:R-:W-:Y:S01]  /*b7b0*/  LOP3.LUT P0, RZ, R4, 0x1f, RZ, 0xc0, !PT ;  /* 0x0000001f04ff7812 */ /* 0x000fe2000780c0ff */
[----:B------:R-:W-:Y:S01]  /*b7c0*/  ULDC UR5, c[0x0][0x658] ;  /* 0x0001960000057ab9 */ /* 0x000fe20000000800 */
[----:B------:R-:W-:Y:S01]  /*b7d0*/  UMOV UR6, 0xffffffff ;  /* 0xffffffff00067882 */ /* 0x000fe20000000000 */
[----:B------:R-:W-:Y:S01]  /*b7e0*/  BSSY B0, `(.L_x_276) ;  /* 0x00000c3000007945 */ /* 0x000fe20003800000 */
[----:B------:R-:W-:Y:S01]  /*b7f0*/  USHF.L.U32 UR6, UR6, UR5, URZ ;  /* 0x0000000506067299 */ /* 0x000fe2000800063f */
[C---:B------:R-:W-:Y:S01]  /*b800*/  ISETP.NE.AND P2, PT, R3.reuse, RZ, PT ;  /* 0x000000ff0300720c */ /* 0x040fe20003f45270 */
[----:B------:R-:W-:Y:S01]  /*b810*/  IMAD.MOV.U32 R8, RZ, RZ, 0x1 ;  /* 0x00000001ff087424 */ /* 0x000fe200078e00ff */
[----:B------:R-:W-:Y:S01]  /*b820*/  ISETP.NE.OR P0, PT, R3, RZ, !P0 ;  /* 0x000000ff0300720c */ /* 0x000fe20004705670 */
[----:B------:R-:W-:Y:S01]  /*b830*/  IMAD.MOV.U32 R0, RZ, RZ, 0x1 ;  /* 0x00000001ff007424 */ /* 0x000fe200078e00ff */
[----:B------:R-:W-:Y:S01]  /*b840*/  LOP3.LUT R6, R16, 0x2, RZ, 0xfc, !PT ;  /* 0x0000000210067812 */ /* 0x000fe200078efcff */
[----:B------:R-:W-:Y:S01]  /*b850*/  IMAD.MOV.U32 R7, RZ, RZ, RZ ;  /* 0x000000ffff077224 */ /* 0x000fe200078e00ff */
[----:B------:R-:W-:Y:S01]  /*b860*/  ULDC UR4, c[0x0][0x600] ;  /* 0x0001800000047ab9 */ /* 0x000fe20000000800 */
[----:B------:R-:W-:Y:S01]  /*b870*/  UMOV UR7, 0x1 ;  /* 0x0000000100077882 */ /* 0x000fe20000000000 */
[----:B------:R-:W-:-:S02]  /*b880*/  UIADD3 UR19, UR38, 0x1, URZ ;  /* 0x0000000126137890 */ /* 0x000fc4000fffe03f */
[----:B------:R-:W-:Y:S02]  /*b890*/  UIADD3 UR15, UR4, -0x1, URZ ;  /* 0xffffffff040f7890 */ /* 0x000fe4000fffe03f */
[----:B------:R-:W-:Y:S02]  /*b8a0*/  USHF.L.U32 UR17, UR7, UR5, URZ ;  /* 0x0000000507117299 */ /* 0x000fe4000800063f */
[----:B------:R-:W-:Y:S01]  /*b8b0*/  ULOP3.LUT UR16, URZ, UR6, URZ, 0x33, !UPT ;  /* 0x000000063f107292 */ /* 0x000fe2000f8e333f */
[----:B------:R-:W-:-:S11]  /*b8c0*/  ULDC.64 UR20, c[0x0][0x198] ;  /* 0x0000660000147ab9 */ /* 0x000fd60000000a00 */
.L_x_288:
[----:B------:R-:W-:-:S03]  /*b8d0*/  UMOV UR4, 0xffffffff ;  /* 0xffffffff00047882 */ /* 0x000fc60000000000 */
[----:B------:R-:W-:Y:S05]  /*b8e0*/  BRA.DIV UR4, `(.L_x_277) ;  /* 0x0000001204dc7947 */ /* 0x000fea000b800000 */
[----:B------:R-:W-:-:S13]  /*b8f0*/  ELECT P6, URZ, PT ;  /* 0x00000000003f782f */ /* 0x000fda00038c0000 */
.L_x_308:
[----:B------:R-:W0:Y:S01]  /*b900*/  LDC R3, c[0x0][0x28c] ;  /* 0x0000a300ff037b82 */ /* 0x000e220000000800 */
[----:B------:R-:W-:Y:S01]  /*b910*/  BSSY B1, `(.L_x_278) ;  /* 0x0000037000017945 */ /* 0x000fe20003800000 */
[----:B0-----:R-:W-:-:S13]  /*b920*/  ISETP.LT.OR P6, PT, R3, 0x1, !P6 ;  /* 0x000000010300780c */ /* 0x001fda00077c1670 */
[----:B------:R-:W-:Y:S05]  /*b930*/  @P6 BRA `(.L_x_279) ;  /* 0x0000000000d06947 */ /* 0x000fea0003800000 */
[----:B------:R-:W-:Y:S02]  /*b940*/  IMAD R22, R22, 0xf0, RZ ;  /* 0x000000f016167824 */ /* 0x000fe400078e02ff */
[----:B------:R-:W-:Y:S02]  /*b950*/  IMAD.SHL.U32 R19, R19, 0x40, RZ ;  /* 0x0000004013137824 */ /* 0x000fe400078e00ff */
[----:B------:R-:W-:Y:S02]  /*b960*/  IMAD.MOV.U32 R12, RZ, RZ, RZ ;  /* 0x000000ffff0c7224 */ /* 0x000fe400078e00ff */
[----:B------:R-:W-:Y:S02]  /*b970*/  IMAD.U32 R13, RZ, RZ, UR19 ;  /* 0x00000013ff0d7e24 */ /* 0x000fe4000f8e00ff */
[----:B------:R-:W-:Y:S02]  /*b980*/  IMAD.MOV.U32 R3, RZ, RZ, R0 ;  /* 0x000000ffff037224 */ /* 0x000fe400078e0000 */
[----:B------:R-:W-:-:S07]  /*b990*/  IMAD.MOV.U32 R4, RZ, RZ, R7 ;  /* 0x000000ffff047224 */ /* 0x000fce00078e0007 */
.L_x_283:
[----:B------:R-:W0:Y:S01]  /*b9a0*/  S2R R10, SR_CgaCtaId ;  /* 0x00000000000a7919 */ /* 0x000e220000008800 */
[----:B------:R-:W-:Y:S01]  /*b9b0*/  MOV R5, 0x400 ;  /* 0x0000040000057802 */ /* 0x000fe20000000f00 */
[----:B------:R-:W1:Y:S03]  /*b9c0*/  @!P2 LDC R9, c[0x0][0x500] ;  /* 0x00014000ff09ab82 */ /* 0x000e660000000800 */
[----:B0-----:R-:W-:Y:S02]  /*b9d0*/  LEA R11, R10, R5, 0x18 ;  /* 0x000000050a0b7211 */ /* 0x001fe400078ec0ff */
[----:B------:R-:W-:-:S03]  /*b9e0*/  SHF.L.U32 R5, R3, 0x1f, RZ ;  /* 0x0000001f03057819 */ /* 0x000fc600000006ff */
[----:B------:R-:W-:-:S04]  /*b9f0*/  IMAD R10, R4, 0x8, R11 ;  /* 0x00000008040a7824 */ /* 0x000fc800078e020b */
[----:B------:R-:W0:Y:S02]  /*ba00*/  SYNCS.PHASECHK.TRANS64.TRYWAIT P1, [R10+URZ+0x58], R5 ;  /* 0x000058050a0075a7 */ /* 0x000e24000802017f */
[----:B01----:R-:W-:Y:S05]  /*ba10*/  @!P1 BRA `(.L_x_280) ;  /* 0x0000001000b09947 */ /* 0x003fea0003800000 */
.L_x_309:
[----:B0-----:R-:W-:Y:S01]  /*ba20*/  PRMT R5, R6, 0x9910, RZ ;  /* 0x0000991006057816 */ /* 0x001fe200000000ff */
[----:B------:R0:W-:Y:S03]  /*ba30*/  @!P2 SYNCS.ARRIVE.TRANS64 RZ, [R10+URZ], R9 ;  /* 0x000000090affa9a7 */ /* 0x0001e6000800003f */
[----:B------:R-:W-:-:S13]  /*ba40*/  ISETP.NE.AND P1, PT, R5, 0x2, PT ;  /* 0x000000020500780c */ /* 0x000fda0003f25270 */
[----:B0-----:R-:W-:Y:S05]  /*ba50*/  @P1 BRA `(.L_x_281) ;  /* 0x0000000000041947 */ /* 0x001fea0003800000 */
[----:B------:R-:W-:Y:S01]  /*ba60*/  BPT.TRAP 0x1 ;  /* 0x000000040000795c */ /* 0x000fe20000300000 */
.L_x_281:
[----:B------:R-:W-:Y:S05]  /*ba70*/  @P0 BRA `(.L_x_282) ;  /* 0x0000000000040947 */ /* 0x000fea0003800000 */
[----:B------:R-:W-:Y:S01]  /*ba80*/  BPT.TRAP 0x1 ;  /* 0x000000040000795c */ /* 0x000fe20000300000 */
.L_x_282:
[--C-:B------:R-:W-:Y:S01]  /*ba90*/  IMAD R5, R4, 0x1000, R11.reuse ;  /* 0x0000100004057824 */ /* 0x100fe200078e020b */
[----:B------:R-:W-:Y:S01]  /*baa0*/  R2UR UR9, R10 ;  /* 0x000000000a0972ca */ /* 0x000fe200000e0000 */
[C---:B------:R-:W-:Y:S01]  /*bab0*/  IMAD R11, R4.reuse, 0x3c00, R11 ;  /* 0x00003c00040b7824 */ /* 0x040fe200078e020b */
[----:B------:R-:W-:Y:S01]  /*bac0*/  UIADD3 UR4, UP0, UR20, 0xf0, URZ ;  /* 0x000000f014047890 */ /* 0x000fe2000ff1e03f */
[----:B------:R-:W-:Y:S01]  /*bad0*/  VIADD R13, R13, 0xffffffff ;  /* 0xffffffff0d0d7836 */ /* 0x000fe20000000000 */
[----:B------:R-:W-:Y:S01]  /*bae0*/  R2UR UR5, R5 ;  /* 0x00000000050572ca */ /* 0x000fe200000e0000 */
[----:B------:R-:W-:Y:S01]  /*baf0*/  UIADD3 UR22, UP1, UR20, 0x1f0, URZ ;  /* 0x000001f014167890 */ /* 0x000fe2000ff3e03f */
[----:B------:R-:W-:Y:S01]  /*bb00*/  R2UR UR8, R11 ;  /* 0x000000000b0872ca */ /* 0x000fe200000e0000 */
[----:B------:R-:W-:Y:S01]  /*bb10*/  VIADD R4, R4, 0x1 ;  /* 0x0000000104047836 */ /* 0x000fe20000000000 */
[----:B------:R-:W-:Y:S01]  /*bb20*/  R2UR UR11, R19 ;  /* 0x00000000130b72ca */ /* 0x000fe200000e0000 */
[----:B------:R-:W-:Y:S01]  /*bb30*/  UIADD3.X UR23, URZ, UR21, URZ, UP1, !UPT ;  /* 0x000000153f177290 */ /* 0x000fe20008ffe43f */
[----:B------:R-:W-:Y:S01]  /*bb40*/  R2UR UR10, R12 ;  /* 0x000000000c0a72ca */ /* 0x000fe200000e0000 */
[----:B------:R-:W-:Y:S01]  /*bb50*/  UMOV UR6, 0x0 ;  /* 0x0000000000067882 */ /* 0x000fe20000000000 */
[----:B------:R-:W-:Y:S01]  /*bb60*/  R2UR UR12, R2 ;  /* 0x00000000020c72ca */ /* 0x000fe200000e0000 */
[----:B------:R-:W-:Y:S01]  /*bb70*/  UMOV UR7, 0x10000000 ;  /* 0x1000000000077882 */ /* 0x000fe20000000000 */
[----:B------:R-:W-:Y:S01]  /*bb80*/  R2UR UR18, R22 ;  /* 0x00000000161272ca */ /* 0x000fe200000e0000 */
[----:B------:R-:W-:Y:S01]  /*bb90*/  VIADD R12, R12, 0x20 ;  /* 0x000000200c0c7836 */ /* 0x000fe20000000000 */
[----:B------:R-:W-:Y:S01]  /*bba0*/  ISETP.GT.AND P3, PT, R13, 0x1, PT ;  /* 0x000000010d00780c */ /* 0x000fe20003f64270 */
[----:B------:R-:W-:Y:S01]  /*bbb0*/  UIADD3 UR13, UR5, 0x180, URZ ;  /* 0x00000180050d7890 */ /* 0x000fe2000fffe03f */
[----:B------:R-:W-:Y:S01]  /*bbc0*/  ISETP.NE.AND P1, PT, R4, 0xb, PT ;  /* 0x0000000b0400780c */ /* 0x000fe20003f25270 */
[----:B------:R-:W-:-:S02]  /*bbd0*/  UIADD3.X UR5, URZ, UR21, URZ, UP0, !UPT ;  /* 0x000000153f057290 */ /* 0x000fc400087fe43f */
[----:B------:R-:W-:Y:S01]  /*bbe0*/  UIADD3 UR14, UR8, 0xb180, URZ ;  /* 0x0000b180080e7890 */ /* 0x000fe2000fffe03f */
[----:B------:R-:W-:Y:S02]  /*bbf0*/  SEL R10, RZ, 0x1, P1 ;  /* 0x00000001ff0a7807 */ /* 0x000fe40000800000 */
[----:B------:R-:W-:Y:S01]  /*bc00*/  UMOV UR8, UR13 ;  /* 0x0000000d00087c82 */ /* 0x000fe20008000000 */
[----:B------:R-:W-:Y:S02]  /*bc10*/  SEL R4, R4, RZ, P1 ;  /* 0x000000ff04047207 */ /* 0x000fe40000800000 */
[----:B------:R-:W-:Y:S01]  /*bc20*/  LOP3.LUT R3, R3, R10, RZ, 0x3c, !PT ;  /* 0x0000000a03037212 */ /* 0x000fe200078e3cff */
[----:B------:R0:W-:Y:S02]  /*bc30*/  UTMALDG.3D [UR8], [UR4], desc[UR6] ;  /* 0x00000608040075b4 */ /* 0x0001e40008011000 */
[----:B0-----:R-:W-:Y:S01]  /*bc40*/  UMOV UR8, UR14 ;  /* 0x0000000e00087c82 */ /* 0x001fe20008000000 */
[----:B------:R-:W-:-:S02]  /*bc50*/  UMOV UR11, UR18 ;  /* 0x00000012000b7c82 */ /* 0x000fc40008000000 */
[----:B------:R0:W-:Y:S02]  /*bc60*/  UTMALDG.3D [UR8], [UR22], desc[UR6] ;  /* 0x00000608160075b4 */ /* 0x0001e40008011000 */
[----:B0-----:R-:W-:Y:S05]  /*bc70*/  @P3 BRA `(.L_x_283) ;  /* 0xfffffffc00483947 */ /* 0x001fea000383ffff */
.L_x_279:
[----:B------:R-:W-:Y:S05]  /*bc80*/  BSYNC B1 ;  /* 0x0000000000017941 */ /* 0x000fea0003800000 */
.L_x_278:
[----:B------:R-:W2:Y:S01]  /*bc90*/  LDL.64 R10, [R1] ;  /* 0x00000000010a7983 */ /* 0x000ea20000100a00 */
[----:B------:R-:W-:Y:S01]  /*bca0*/  LOP3.LUT P4, RZ, R8, 0xff, RZ, 0xc0, !PT ;  /* 0x000000ff08ff7812 */ /* 0x000fe2000788c0ff */
[----:B------:R-:W-:Y:S01]  /*bcb0*/  VIADD R4, R7, UR38 ;  /* 0x0000002607047c36 */ /* 0x000fe20008000000 */
[----:B------:R-:W-:Y:S01]  /*bcc0*/  ULDC.64 UR4, c[0x0][0x650] ;  /* 0x0001940000047ab9 */ /* 0x000fe20000000a00 */
[----:B------:R-:W-:Y:S01]  /*bcd0*/  IMAD.U32 R7, RZ, RZ, UR38 ;  /* 0x00000026ff077e24 */ /* 0x000fe2000f8e00ff */
[----:B------:R-:W-:Y:S01]  /*bce0*/  UISETP.GE.U32.AND UP0, UPT, UR38, 0xb, UPT ;  /* 0x0000000b2600788c */ /* 0x000fe2000bf06070 */
[----:B------:R-:W-:Y:S01]  /*bcf0*/  BSSY B1, `(.L_x_284) ;  /* 0x000006f000017945 */ /* 0x000fe20003800000 */
[----:B------:R-:W-:Y:S01]  /*bd00*/  ISETP.GT.U32.AND P1, PT, R4, 0xa, PT ;  /* 0x0000000a0400780c */ /* 0x000fe20003f24070 */
[----:B------:R-:W-:Y:S01]  /*bd10*/  IMAD.MOV.U32 R19, RZ, RZ, -0x1 ;  /* 0xffffffffff137424 */ /* 0x000fe200078e00ff */
[----:B------:R-:W-:Y:S01]  /*bd20*/  PRMT R8, RZ, 0x7610, R8 ;  /* 0x00007610ff087816 */ /* 0x000fe20000000008 */
[----:B------:R-:W-:Y:S01]  /*bd30*/  IMAD.MOV.U32 R22, RZ, RZ, -0x1 ;  /* 0xffffffffff167424 */ /* 0x000fe200078e00ff */
[----:B------:R-:W-:-:S02]  /*bd40*/  ISETP.LT.U32.AND P1, PT, R7, 0xb, P1 ;  /* 0x0000000b0700780c */ /* 0x000fc40000f21070 */
[----:B------:R-:W-:Y:S01]  /*bd50*/  PLOP3.LUT P3, PT, PT, PT, UP0, 0x80, 0x0 ;  /* 0x000000000000781c */ /* 0x000fe20003f6f008 */
[----:B------:R-:W0:Y:S01]  /*bd60*/  @P4 S2R R3, SR_CgaCtaId ;  /* 0x0000000000034919 */ /* 0x000e220000008800 */
[----:B------:R-:W-:-:S04]  /*bd70*/  @P4 MOV R2, 0x400 ;  /* 0x0000040000024802 */ /* 0x000fc80000000f00 */
[----:B0-----:R-:W-:Y:S01]  /*bd80*/  @P4 LEA R5, R3, R2, 0x18 ;  /* 0x0000000203054211 */ /* 0x001fe200078ec0ff */
[----:B------:R-:W-:-:S03]  /*bd90*/  IMAD.WIDE.U32 R2, R4, -0x45d1745d, RZ ;  /* 0xba2e8ba304027825 */ /* 0x000fc600078e00ff */
[----:B------:R0:W-:Y:S01]  /*bda0*/  @P4 SYNCS.ARRIVE.TRANS64.A1T0 RZ, [R5+URZ+0xe8], RZ ;  /* 0x0000e8ff05ff49a7 */ /* 0x0001e2000810003f */
[----:B------:R-:W-:Y:S01]  /*bdb0*/  IMAD.MOV.U32 R2, RZ, RZ, -0x1 ;  /* 0xffffffffff027424 */ /* 0x000fe200078e00ff */
[----:B0-----:R-:W-:Y:S02]  /*bdc0*/  SHF.R.U32.HI R5, RZ, 0x3, R3 ;  /* 0x00000003ff057819 */ /* 0x001fe40000011603 */
[----:B------:R-:W-:-:S03]  /*bdd0*/  SEL R3, RZ, 0x1, !P1 ;  /* 0x00000001ff037807 */ /* 0x000fc60004800000 */
[----:B------:R-:W-:Y:S01]  /*bde0*/  IMAD R7, R5, -0xb, R4 ;  /* 0xfffffff505077824 */ /* 0x000fe200078e0204 */
[----:B------:R-:W-:Y:S02]  /*bdf0*/  LOP3.LUT R0, R0, R3, RZ, 0x3c, !PT ;  /* 0x0000000300007212 */ /* 0x000fe400078e3cff */
[----:B------:R-:W-:Y:S02]  /*be00*/  PRMT R3, RZ, 0x7610, R3 ;  /* 0x00007610ff037816 */ /* 0x000fe40000000003 */
[----:B------:R-:W-:Y:S02]  /*be10*/  @P3 LOP3.LUT R0, R0, 0x1, R5, 0x78, !PT ;  /* 0x0000000100003812 */ /* 0x000fe400078e7805 */
[----:B--2---:R-:W-:-:S04]  /*be20*/  IADD3 R18, P4, R18, R10, RZ ;  /* 0x0000000a12127210 */ /* 0x004fc80007f9e0ff */
[----:B------:R-:W-:Y:S01]  /*be30*/  ISETP.GE.U32.AND P1, PT, R18, UR4, PT ;  /* 0x0000000412007c0c */ /* 0x000fe2000bf26070 */
[----:B------:R-:W-:-:S05]  /*be40*/  IMAD.X R17, R17, 0x1, R23, P4 ;  /* 0x0000000111117824 */ /* 0x000fca00020e0617 */
[----:B------:R-:W-:-:S13]  /*be50*/  ISETP.GE.U32.AND.EX P1, PT, R17, UR5, PT, P1 ;  /* 0x0000000511007c0c */ /* 0x000fda000bf26110 */
[----:B------:R-:W-:Y:S05]  /*be60*/  @P1 BRA `(.L_x_285) ;  /* 0x00000004005c1947 */ /* 0x000fea0003800000 */
[----:B------:R-:W0:Y:S01]  /*be70*/  S2R R11, SR_CTAID.X ;  /* 0x00000000000b7919 */ /* 0x000e220000002500 */
[----:B------:R-:W-:Y:S01]  /*be80*/  ULDC.64 UR4, c[0x0][0x628] ;  /* 0x00018a0000047ab9 */ /* 0x000fe20000000a00 */
[----:B------:R-:W1:Y:S01]  /*be90*/  LDC R12, c[0x0][0x144] ;  /* 0x00005100ff0c7b82 */ /* 0x000e620000000800 */
[----:B------:R-:W-:Y:S01]  /*bea0*/  ISETP.NE.U32.AND P1, PT, RZ, UR4, PT ;  /* 0x00000004ff007c0c */ /* 0x000fe2000bf25070 */
[----:B------:R-:W2:Y:S01]  /*beb0*/  S2R R9, SR_CTAID.Y ;  /* 0x0000000000097919 */ /* 0x000ea20000002600 */
[----:B------:R-:W-:Y:S01]  /*bec0*/  ULDC UR6, c[0x0][0x150] ;  /* 0x0000540000067ab9 */ /* 0x000fe20000000800 */
[----:B------:R-:W-:Y:S01]  /*bed0*/  ULDC UR7, c[0x0][0x630] ;  /* 0x00018c0000077ab9 */ /* 0x000fe20000000800 */
[----:B------:R-:W-:Y:S01]  /*bee0*/  ISETP.NE.AND.EX P1, PT, RZ, UR5, PT, P1 ;  /* 0x00000005ff007c0c */ /* 0x000fe2000bf25310 */
[----:B------:R-:W-:Y:S01]  /*bef0*/  IMAD.MOV.U32 R2, RZ, RZ, R18 ;  /* 0x000000ffff027224 */ /* 0x000fe200078e0012 */
[----:B0-----:R-:W-:-:S05]  /*bf00*/  I2FP.F32.U32 R3, R11 ;  /* 0x0000000b00037245 */ /* 0x001fca0000201000 */
[----:B------:R-:W-:Y:S01]  /*bf10*/  FMUL R14, R3, UR6 ;  /* 0x00000006030e7c20 */ /* 0x000fe20008400000 */
[----:B------:R-:W-:-:S05]  /*bf20*/  IMAD.MOV.U32 R3, RZ, RZ, R17 ;  /* 0x000000ffff037224 */ /* 0x000fca00078e0011 */
[----:B--2---:R-:W-:Y:S05]  /*bf30*/  @!P1 BRA `(.L_x_286) ;  /* 0x0000000000289947 */ /* 0x004fea0003800000 */
[----:B------:R-:W-:Y:S02]  /*bf40*/  ULDC UR6, c[0x0][0x634] ;  /* 0x00018d0000067ab9 */ /* 0x000fe40000000800 */
[----:B------:R-:W-:-:S05]  /*bf50*/  IADD3 R3, P1, R18, UR6, RZ ;  /* 0x0000000612037c10 */ /* 0x000fca000ff3e0ff */
[----:B------:R-:W-:-:S04]  /*bf60*/  IMAD.X R13, RZ, RZ, R17, P1 ;  /* 0x000000ffff0d7224 */ /* 0x000fc800008e0611 */
[----:B------:R-:W-:-:S04]  /*bf70*/  IMAD.WIDE.U32 R4, R13, UR4, RZ ;  /* 0x000000040d047c25 */ /* 0x000fc8000f8e00ff */
[----:B------:R-:W-:-:S04]  /*bf80*/  IMAD.WIDE.U32 R4, P1, R3, UR5, R4 ;  /* 0x0000000503047c25 */ /* 0x000fc8000f820004 */
[----:B------:R-:W-:-:S04]  /*bf90*/  IMAD.WIDE.U32 R2, R3, UR4, RZ ;  /* 0x0000000403027c25 */ /* 0x000fc8000f8e00ff */
[----:B------:R-:W-:Y:S01]  /*bfa0*/  IMAD.MOV.U32 R2, RZ, RZ, R5 ;  /* 0x000000ffff027224 */ /* 0x000fe200078e0005 */
[----:B------:R-:W-:Y:S01]  /*bfb0*/  IADD3 RZ, P3, R3, R4, RZ ;  /* 0x0000000403ff7210 */ /* 0x000fe20007f7e0ff */
[----:B------:R-:W-:-:S04]  /*bfc0*/  IMAD.X R3, RZ, RZ, RZ, P1 ;  /* 0x000000ffff037224 */ /* 0x000fc800008e06ff */
[----:B------:R-:W-:-:S08]  /*bfd0*/  IMAD.WIDE.U32.X R2, R13, UR5, R2, P3 ;  /* 0x000000050d027c25 */ /* 0x000fd000098e0402 */
.L_x_286:
[--C-:B------:R-:W-:Y:S01]  /*bfe0*/  SHF.R.U64 R10, R2, UR7, R3.reuse ;  /* 0x00000007020a7c19 */ /* 0x100fe20008001203 */
[----:B------:R-:W0:Y:S01]  /*bff0*/  F2I.U32.TRUNC.NTZ R14, R14 ;  /* 0x0000000e000e7305 */ /* 0x000e22000020f000 */
[----:B------:R-:W-:Y:S01]  /*c000*/  SHF.R.U32.HI R2, RZ, UR7, R3 ;  /* 0x00000007ff027c19 */ /* 0x000fe20008011603 */
[----:B------:R-:W-:Y:S01]  /*c010*/  ULDC.64 UR4, c[0x0][0x620] ;  /* 0x0001880000047ab9 */ /* 0x000fe20000000a00 */
[----:B------:R-:W-:Y:S01]  /*c020*/  IADD3 R5, P1, RZ, -R10, RZ ;  /* 0x8000000aff057210 */ /* 0x000fe20007f3e0ff */
[----:B------:R-:W-:Y:S01]  /*c030*/  IMAD.MOV.U32 R3, RZ, RZ, R17 ;  /* 0x000000ffff037224 */ /* 0x000fe200078e0011 */
[----:B------:R-:W-:-:S03]  /*c040*/  ULDC.64 UR6, c[0x0][0x640] ;  /* 0x0001900000067ab9 */ /* 0x000fc60000000a00 */
[----:B------:R-:W-:Y:S01]  /*c050*/  IMAD.X R2, RZ, RZ, ~R2, P1 ;  /* 0x000000ffff027224 */ /* 0x000fe200008e0e02 */
[----:B------:R-:W-:-:S03]  /*c060*/  ISETP.NE.U32.AND P1, PT, RZ, UR6, PT ;  /* 0x00000006ff007c0c */ /* 0x000fc6000bf25070 */
[----:B------:R-:W-:Y:S01]  /*c070*/  IMAD R4, R2, UR4, RZ ;  /* 0x0000000402047c24 */ /* 0x000fe2000f8e02ff */
[----:B------:R-:W-:Y:S01]  /*c080*/  ISETP.NE.AND.EX P1, PT, RZ, UR7, PT, P1 ;  /* 0x00000007ff007c0c */ /* 0x000fe2000bf25310 */
[----:B------:R-:W-:-:S04]  /*c090*/  IMAD.MOV.U32 R2, RZ, RZ, R18 ;  /* 0x000000ffff027224 */ /* 0x000fc800078e0012 */
[----:B------:R-:W-:Y:S01]  /*c0a0*/  IMAD.WIDE.U32 R2, R5, UR4, R2 ;  /* 0x0000000405027c25 */ /* 0x000fe2000f8e0002 */
[----:B------:R-:W-:-:S03]  /*c0b0*/  ULDC UR4, c[0x0][0x618] ;  /* 0x0001860000047ab9 */ /* 0x000fc60000000800 */
[----:B------:R-:W-:Y:S01]  /*c0c0*/  IMAD R5, R5, UR5, R4 ;  /* 0x0000000505057c24 */ /* 0x000fe2000f8e0204 */
[----:B------:R-:W-:Y:S01]  /*c0d0*/  ULDC UR5, c[0x0][0x154] ;  /* 0x0000550000057ab9 */ /* 0x000fe20000000800 */
[----:B0-----:R-:W-:Y:S02]  /*c0e0*/  IMAD.MOV R4, RZ, RZ, -R14 ;  /* 0x000000ffff047224 */ /* 0x001fe400078e0a0e */
[----:B------:R-:W0:Y:S01]  /*c0f0*/  LDC R14, c[0x0][0x148] ;  /* 0x00005200ff0e7b82 */ /* 0x000e220000000800 */
[----:B------:R-:W-:Y:S02]  /*c100*/  IMAD.IADD R3, R3, 0x1, R5 ;  /* 0x0000000103037824 */ /* 0x000fe400078e0205 */
[----:B-1----:R-:W-:Y:S01]  /*c110*/  IMAD R11, R12, R4, R11 ;  /* 0x000000040c0b7224 */ /* 0x002fe200078e020b */
[----:B------:R-:W-:Y:S02]  /*c120*/  I2FP.F32.U32 R4, R9 ;  /* 0x0000000900047245 */ /* 0x000fe40000201000 */
[----:B------:R-:W-:-:S02]  /*c130*/  SHF.R.U64 R12, R2, UR4, R3 ;  /* 0x00000004020c7c19 */ /* 0x000fc40008001203 */
[----:B------:R-:W-:Y:S01]  /*c140*/  SHF.R.U32.HI R3, RZ, UR4, R3 ;  /* 0x00000004ff037c19 */ /* 0x000fe20008011603 */
[----:B------:R-:W-:Y:S01]  /*c150*/  FMUL R4, R4, UR5 ;  /* 0x0000000504047c20 */ /* 0x000fe20008400000 */
[----:B------:R-:W-:Y:S02]  /*c160*/  ULDC UR4, c[0x0][0x608] ;  /* 0x0001820000047ab9 */ /* 0x000fe40000000800 */
[--C-:B------:R-:W-:Y:S01]  /*c170*/  SHF.R.U64 R15, R12, UR4, R3.reuse ;  /* 0x000000040c0f7c19 */ /* 0x100fe20008001203 */
[----:B------:R1:W2:Y:S01]  /*c180*/  F2I.U32.TRUNC.NTZ R20, R4 ;  /* 0x0000000400147305 */ /* 0x0002a2000020f000 */
[----:B------:R-:W-:Y:S01]  /*c190*/  SHF.R.U32.HI R2, RZ, UR4, R3 ;  /* 0x00000004ff027c19 */ /* 0x000fe20008011603 */
[----:B------:R-:W-:-:S03]  /*c1a0*/  ULDC UR4, c[0x0][0x658] ;  /* 0x0001960000047ab9 */ /* 0x000fc60000000800 */
[--C-:B------:R-:W-:Y:S02]  /*c1b0*/  SHF.R.U64 R13, R15, UR4, R2.reuse ;  /* 0x000000040f0d7c19 */ /* 0x100fe40008001202 */
[----:B------:R-:W-:-:S03]  /*c1c0*/  SHF.R.U32.HI R19, RZ, UR4, R2 ;  /* 0x00000004ff137c19 */ /* 0x000fc60008011602 */
[----:B------:R-:W-:Y:S02]  /*c1d0*/  IMAD.MOV.U32 R2, RZ, RZ, R13 ;  /* 0x000000ffff027224 */ /* 0x000fe400078e000d */
[----:B------:R-:W-:Y:S01]  /*c1e0*/  IMAD.MOV.U32 R3, RZ, RZ, R19 ;  /* 0x000000ffff037224 */ /* 0x000fe200078e0013 */
[----:B-1----:R-:W-:Y:S06]  /*c1f0*/  @!P1 BRA `(.L_x_287) ;  /* 0x0000000000289947 */ /* 0x002fec0003800000 */
        /* <DEDUP_REMOVED lines=10> */
.L_x_287:
[----:B------:R-:W1:Y:S01]  /*c2a0*/  LDC R4, c[0x0][0x65c] ;  /* 0x00019700ff047b82 */ /* 0x000e620000000800 */
[----:B------:R-:W-:Y:S01]  /*c2b0*/  ULDC UR4, c[0x0][0x648] ;  /* 0x0001920000047ab9 */ /* 0x000fe20000000800 */
[----:B------:R-:W-:Y:S01]  /*c2c0*/  LOP3.LUT R15, R15, UR16, RZ, 0xc0, !PT ;  /* 0x000000100f0f7c12 */ /* 0x000fe2000f8ec0ff */
[----:B--2---:R-:W-:Y:S01]  /*c2d0*/  IMAD.MOV R20, RZ, RZ, -R20 ;  /* 0x000000ffff147224 */ /* 0x004fe200078e0a14 */
[----:B------:R-:W-:Y:S01]  /*c2e0*/  SHF.R.U64 R2, R2, UR4, R3 ;  /* 0x0000000402027c19 */ /* 0x000fe20008001203 */
[----:B------:R-:W-:Y:S01]  /*c2f0*/  ULDC UR4, c[0x0][0x638] ;  /* 0x00018e0000047ab9 */ /* 0x000fe20000000800 */
[----:B------:R-:W-:Y:S01]  /*c300*/  LOP3.LUT R12, R12, UR15, RZ, 0xc0, !PT ;  /* 0x0000000f0c0c7c12 */ /* 0x000fe2000f8ec0ff */
[----:B------:R-:W-:Y:S01]  /*c310*/  ULDC UR5, c[0x0][0x610] ;  /* 0x0001840000057ab9 */ /* 0x000fe20000000800 */
[----:B------:R-:W-:Y:S01]  /*c320*/  IMAD.MOV.U32 R3, RZ, RZ, 0x1 ;  /* 0x00000001ff037424 */ /* 0x000fe200078e00ff */
[----:B-1----:R-:W-:Y:S01]  /*c330*/  ISETP.NE.AND P1, PT, R4, 0x1, PT ;  /* 0x000000010400780c */ /* 0x002fe20003f25270 */
[----:B------:R-:W-:-:S02]  /*c340*/  IMAD.MOV R4, RZ, RZ, -R2 ;  /* 0x000000ffff047224 */ /* 0x000fc400078e0a02 */
[----:B------:R-:W-:Y:S02]  /*c350*/  IMAD R2, R2, UR17, R15 ;  /* 0x0000001102027c24 */ /* 0x000fe4000f8e020f */
[----:B------:R-:W-:Y:S01]  /*c360*/  IMAD R13, R4, UR4, R13 ;  /* 0x00000004040d7c24 */ /* 0x000fe2000f8e020d */
[----:B------:R-:W-:-:S07]  /*c370*/  ULDC UR4, c[0x0][0x600] ;  /* 0x0001800000047ab9 */ /* 0x000fce0000000800 */
[----:B0-----:R-:W-:-:S04]  /*c380*/  @P1 IMAD R11, R14, R20, R9 ;  /* 0x000000140e0b1224 */ /* 0x001fc800078e0209 */
[----:B------:R-:W-:Y:S02]  /*c390*/  IMAD R11, R2, UR5, R11 ;  /* 0x00000005020b7c24 */ /* 0x000fe4000f8e020b */
[----:B------:R-:W-:-:S05]  /*c3a0*/  IMAD R2, R13, UR4, R12 ;  /* 0x000000040d027c24 */ /* 0x000fca000f8e020c */
[----:B------:R-:W-:Y:S02]  /*c3b0*/  SEL R22, R2, R11, !P1 ;  /* 0x0000000b02167207 */ /* 0x000fe40004800000 */
[----:B------:R-:W-:Y:S01]  /*c3c0*/  SEL R19, R11, R2, !P1 ;  /* 0x000000020b137207 */ /* 0x000fe20004800000 */
[----:B------:R-:W-:-:S07]  /*c3d0*/  IMAD.MOV.U32 R2, RZ, RZ, R10 ;  /* 0x000000ffff027224 */ /* 0x000fce00078e000a */
.L_x_285:
[----:B------:R-:W-:Y:S05]  /*c3e0*/  BSYNC B1 ;  /* 0x0000000000017941 */ /* 0x000fea0003800000 */
.L_x_284:
[----:B------:R-:W-:-:S13]  /*c3f0*/  LOP3.LUT P1, RZ, R3, 0xff, RZ, 0xc0, !PT ;  /* 0x000000ff03ff7812 */ /* 0x000fda000782c0ff */
[----:B------:R-:W-:Y:S05]  /*c400*/  @P1 BRA `(.L_x_288) ;  /* 0xfffffff400301947 */ /* 0x000fea000383ffff */
[----:B------:R-:W-:Y:S05]  /*c410*/  BSYNC B0 ;  /* 0x0000000000007941 */ /* 0x000fea0003800000 */
.L_x_276:
[----:B------:R-:W-:-:S03]  /*c420*/  UMOV UR4, 0xffffffff ;  /* 0xffffffff00047882 */ /* 0x000fc60000000000 */
[----:B------:R-:W-:Y:S05]  /*c430*/  BRA.DIV UR4, `(.L_x_289) ;  /* 0x0000000a043c7947 */ /* 0x000fea000b800000 */
[----:B------:R-:W-:-:S13]  /*c440*/  ELECT P6, URZ, PT ;  /* 0x00000000003f782f */ /* 0x000fda00038c0000 */
.L_x_312:
[----:B------:R-:W-:Y:S04]  /*c450*/  BSSY B0, `(.L_x_290) ;  /* 0x000006a000007945 */ /* 0x000fe80003800000 */
[----:B------:R-:W-:Y:S05]  /*c460*/  @!P6 BRA `(.L_x_291) ;  /* 0x0000000400a0e947 */ /* 0x000fea0003800000 */
[----:B------:R-:W-:-:S04]  /*c470*/  LOP3.LUT R16, R16, 0x2, RZ, 0xfc, !PT ;  /* 0x0000000210107812 */ /* 0x000fc800078efcff */
[----:B------:R-:W-:-:S13]  /*c480*/  ISETP.NE.AND P0, PT, R16, 0x3, PT ;  /* 0x000000031000780c */ /* 0x000fda0003f05270 */
[----:B------:R-:W-:Y:S05]  /*c490*/  @!P0 BRA `(.L_x_292) ;  /* 0x0000000000048947 */ /* 0x000fea0003800000 */
[----:B------:R-:W-:Y:S01]  /*c4a0*/  BPT.TRAP 0x1 ;  /* 0x000000040000795c */ /* 0x000fe20000300000 */
.L_x_292:
[----:B------:R-:W0:Y:S01]  /*c4b0*/  S2R R3, SR_CgaCtaId ;  /* 0x0000000000037919 */ /* 0x000e220000008800 */
[----:B------:R-:W-:Y:S02]  /*c4c0*/  MOV R2, 0x400 ;  /* 0x0000040000027802 */ /* 0x000fe40000000f00 */
[----:B------:R-:W-:Y:S02]  /*c4d0*/  SHF.L.U32 R4, R0, 0x1f, RZ ;  /* 0x0000001f00047819 */ /* 0x000fe400000006ff */
[----:B0-----:R-:W-:-:S05]  /*c4e0*/  LEA R2, R3, R2, 0x18 ;  /* 0x0000000203027211 */ /* 0x001fca00078ec0ff */
[----:B------:R-:W-:-:S04]  /*c4f0*/  VIADD R2, R2, 0x58 ;  /* 0x0000005802027836 */ /* 0x000fc80000000000 */
[C---:B------:R-:W-:Y:S02]  /*c500*/  IMAD R9, R7.reuse, 0x8, R2 ;  /* 0x0000000807097824 */ /* 0x040fe400078e0202 */
[----:B------:R-:W-:Y:S02]  /*c510*/  VIADD R7, R7, 0x1 ;  /* 0x0000000107077836 */ /* 0x000fe40000000000 */
[----:B------:R-:W0:Y:S03]  /*c520*/  SYNCS.PHASECHK.TRANS64.TRYWAIT P0, [R9+URZ], R4 ;  /* 0x00000004090075a7 */ /* 0x000e26000800017f */
[----:B------:R-:W-:-:S04]  /*c530*/  ISETP.NE.AND P1, PT, R7, 0xb, PT ;  /* 0x0000000b0700780c */ /* 0x000fc80003f25270 */
[----:B------:R-:W-:Y:S02]  /*c540*/  SEL R3, RZ, 0x1, P1 ;  /* 0x00000001ff037807 */ /* 0x000fe40000800000 */
[----:B------:R-:W-:Y:S02]  /*c550*/  SEL R7, R7, RZ, P1 ;  /* 0x000000ff07077207 */ /* 0x000fe40000800000 */
[----:B------:R-:W-:-:S03]  /*c560*/  LOP3.LUT R6, R0, R3, RZ, 0x3c, !PT ;  /* 0x0000000300067212 */ /* 0x000fc600078e3cff */
[----:B------:R-:W-:Y:S01]  /*c570*/  IMAD R8, R7, 0x8, R2 ;  /* 0x0000000807087824 */ /* 0x000fe200078e0202 */
[----:B------:R-:W-:Y:S01]  /*c580*/  SHF.L.U32 R5, R6, 0x1f, RZ ;  /* 0x0000001f06057819 */ /* 0x000fe200000006ff */
[----:B0-----:R-:W-:Y:S06]  /*c590*/  @!P0 BRA `(.L_x_293) ;  /* 0x0000000800048947 */ /* 0x001fec0003800000 */
.L_x_313:
[----:B------:R-:W1:Y:S01]  /*c5a0*/  SYNCS.PHASECHK.TRANS64.TRYWAIT P0, [R8+URZ], R5 ;  /* 0x00000005080075a7 */ /* 0x000e62000800017f */
[----:B------:R-:W-:-:S05]  /*c5b0*/  VIADD R0, R7, 0x1 ;  /* 0x0000000107007836 */ /* 0x000fca0000000000 */
[----:B------:R-:W-:-:S04]  /*c5c0*/  ISETP.NE.AND P1, PT, R0, 0xb, PT ;  /* 0x0000000b0000780c */ /* 0x000fc80003f25270 */
[----:B------:R-:W-:Y:S02]  /*c5d0*/  SEL R3, RZ, 0x1, P1 ;  /* 0x00000001ff037807 */ /* 0x000fe40000800000 */
[----:B------:R-:W-:Y:S02]  /*c5e0*/  SEL R7, R0, RZ, P1 ;  /* 0x000000ff00077207 */ /* 0x000fe40000800000 */
[----:B------:R-:W-:-:S03]  /*c5f0*/  LOP3.LUT R6, R6, R3, RZ, 0x3c, !PT ;  /* 0x0000000306067212 */ /* 0x000fc600078e3cff */
[----:B0-----:R-:W-:Y:S01]  /*c600*/  IMAD R9, R7, 0x8, R2 ;  /* 0x0000000807097824 */ /* 0x001fe200078e0202 */
[----:B------:R-:W-:Y:S01]  /*c610*/  SHF.L.U32 R4, R6, 0x1f, RZ ;  /* 0x0000001f06047819 */ /* 0x000fe200000006ff */
[----:B-1----:R-:W-:Y:S06]  /*c620*/  @!P0 BRA `(.L_x_294) ;  /* 0x0000000400f48947 */ /* 0x002fec0003800000 */
.L_x_314:
        /* <DEDUP_REMOVED lines=9> */
.L_x_315:
        /* <DEDUP_REMOVED lines=9> */
.L_x_316:
        /* <DEDUP_REMOVED lines=9> */
.L_x_317:
        /* <DEDUP_REMOVED lines=9> */
.L_x_318:
        /* <DEDUP_REMOVED lines=9> */
.L_x_319:
        /* <DEDUP_REMOVED lines=9> */
.L_x_320:
[----:B------:R-:W1:Y:S01]  /*c990*/  SYNCS.PHASECHK.TRANS64.TRYWAIT P0, [R9+URZ], R4 ;  /* 0x00000004090075a7 */ /* 0x000e62000800017f */
[----:B------:R-:W-:-:S05]  /*c9a0*/  VIADD R0, R7, 0x1 ;  /* 0x0000000107007836 */ /* 0x000fca0000000000 */
[----:B------:R-:W-:-:S04]  /*c9b0*/  ISETP.NE.AND P1, PT, R0, 0xb, PT ;  /* 0x0000000b0000780c */ /* 0x000fc80003f25270 */
[----:B------:R-:W-:Y:S02]  /*c9c0*/  SEL R3, RZ, 0x1, P1 ;  /* 0x00000001ff037807 */ /* 0x000fe40000800000 */
[----:B------:R-:W-:Y:S02]  /*c9d0*/  SEL R7, R0, RZ, P1 ;  /* 0x000000ff00077207 */ /* 0x000fe40000800000 */
[----:B------:R-:W-:-:S03]  /*c9e0*/  LOP3.LUT R11, R6, R3, RZ, 0x3c, !PT ;  /* 0x00000003060b7212 */ /* 0x000fc600078e3cff */
[----:B------:R-:W-:Y:S01]  /*c9f0*/  IMAD R6, R7, 0x8, R2 ;  /* 0x0000000807067824 */ /* 0x000fe200078e0202 */
[----:B0-----:R-:W-:Y:S01]  /*ca00*/  SHF.L.U32 R5, R11, 0x1f, RZ ;  /* 0x0000001f0b057819 */ /* 0x001fe200000006ff */
[----:B-1----:R-:W-:Y:S06]  /*ca10*/  @!P0 BRA `(.L_x_301) ;  /* 0x0000000400848947 */ /* 0x002fec0003800000 */
.L_x_321:
[----:B------:R-:W1:Y:S01]  /*ca20*/  SYNCS.PHASECHK.TRANS64.TRYWAIT P0, [R6+URZ], R5 ;  /* 0x00000005060075a7 */ /* 0x000e62000800017f */
[----:B------:R-:W-:-:S05]  /*ca30*/  VIADD R0, R7, 0x1 ;  /* 0x0000000107007836 */ /* 0x000fca0000000000 */
[----:B------:R-:W-:-:S04]  /*ca40*/  ISETP.NE.AND P1, PT, R0, 0xb, PT ;  /* 0x0000000b0000780c */ /* 0x000fc80003f25270 */
[----:B0-----:R-:W-:Y:S02]  /*ca50*/  SEL R4, RZ, 0x1, P1 ;  /* 0x00000001ff047807 */ /* 0x001fe40000800000 */
[----:B------:R-:W-:Y:S02]  /*ca60*/  SEL R3, R0, RZ, P1 ;  /* 0x000000ff00037207 */ /* 0x000fe40000800000 */
[----:B------:R-:W-:Y:S01]  /*ca70*/  LOP3.LUT R0, R11, R4, RZ, 0x3c, !PT ;  /* 0x000000040b007212 */ /* 0x000fe200078e3cff */
[----:B-1----:R-:W-:Y:S06]  /*ca80*/  @!P0 BRA `(.L_x_302) ;  /* 0x00000004007c8947 */ /* 0x002fec0003800000 */
.L_x_322:
[----:B------:R-:W-:Y:S01]  /*ca90*/  IMAD R3, R3, 0x8, R2 ;  /* 0x0000000803037824 */ /* 0x000fe200078e0202 */
[----:B------:R-:W-:-:S07]  /*caa0*/  SHF.L.U32 R0, R0, 0x1f, RZ ;  /* 0x0000001f00007819 */ /* 0x000fce00000006ff */
.L_x_303:
[----:B-1----:R1:W2:Y:S02]  /*cab0*/  SYNCS.PHASECHK.TRANS64.TRYWAIT P0, [R3+URZ], R0 ;  /* 0x00000000030075a7 */ /* 0x0022a4000800017f */
[----:B--2---:R-:W-:Y:S05]  /*cac0*/  @!P0 NANOSLEEP.SYNCS 0x989680 ;  /* 0x009896800000895d */ /* 0x004fea0003900000 */
[----:B------:R-:W2:Y:S02]  /*cad0*/  @!P0 SYNCS.PHASECHK.TRANS64 P0, [R3+URZ], R0 ;  /* 0x00000000030085a7 */ /* 0x000ea4000800007f */
[----:B--2---:R-:W-:Y:S05]  /*cae0*/  @!P0 BRA `(.L_x_303) ;  /* 0xfffffffc00f08947 */ /* 0x004fea000383ffff */
.L_x_291:
[----:B------:R-:W-:Y:S05]  /*caf0*/  BSYNC B0 ;  /* 0x0000000000007941 */ /* 0x000fea0003800000 */
.L_x_290:
[----:B------:R-:W-:Y:S05]  /*cb00*/  EXIT ;  /* 0x000000000000794d */ /* 0x000fea0003800000 */
.L_x_16:
[----:B-1----:R1:W2:Y:S02]  /*cb10*/  SYNCS.PHASECHK.TRANS64.TRYWAIT P0, [R151+URZ], R0 ;  /* 0x00000000970075a7 */ /* 0x0022a4000800017f */
[----:B--2---:R-:W-:Y:S05]  /*cb20*/  @!P0 NANOSLEEP.SYNCS 0x989680 ;  /* 0x009896800000895d */ /* 0x004fea0003900000 */
[----:B------:R-:W2:Y:S02]  /*cb30*/  @!P0 SYNCS.PHASECHK.TRANS64 P0, [R151+URZ], R0 ;  /* 0x00000000970085a7 */ /* 0x000ea4000800007f */
[----:B--2---:R-:W-:Y:S05]  /*cb40*/  @!P0 BRA `(.L_x_16) ;  /* 0xfffffffc00f08947 */ /* 0x004fea000383ffff */
[----:B------:R-:W-:Y:S05]  /*cb50*/  BRA `(.L_x_304) ;  /* 0xffffff48008c7947 */ /* 0x000fea000383ffff */
.L_x_21:
[----:B--2---:R2:W3:Y:S02]  /*cb60*/  SYNCS.PHASECHK.TRANS64.TRYWAIT P1, [R3+URZ], R0 ;  /* 0x00000000030075a7 */ /* 0x0044e4000802017f */
[----:B---3--:R-:W-:Y:S05]  /*cb70*/  @!P1 NANOSLEEP.SYNCS 0x989680 ;  /* 0x009896800000995d */ /* 0x008fea0003900000 */
[----:B------:R-:W3:Y:S02]  /*cb80*/  @!P1 SYNCS.PHASECHK.TRANS64 P1, [R3+URZ], R0 ;  /* 0x00000000030095a7 */ /* 0x000ee4000802007f */
[----:B---3--:R-:W-:Y:S05]  /*cb90*/  @!P1 BRA `(.L_x_21) ;  /* 0xfffffffc00f09947 */ /* 0x008fea000383ffff */
[----:B------:R-:W-:Y:S05]  /*cba0*/  BRA `(.L_x_20) ;  /* 0xffffff4800f87947 */ /* 0x000fea000383ffff */
.L_x_26:
[----:B--2---:R-:W-:-:S04]  /*cbb0*/  IMAD.U32 R4, RZ, RZ, UR8 ;  /* 0x00000008ff047e24 */ /* 0x004fc8000f8e00ff */
[----:B------:R2:W3:Y:S03]  /*cbc0*/  SYNCS.PHASECHK.TRANS64.TRYWAIT P1, [R4+URZ], R3 ;  /* 0x00000003040075a7 */ /* 0x0004e6000802017f */
[----:B---3--:R-:W-:Y:S05]  /*cbd0*/  @!P1 NANOSLEEP.SYNCS 0x989680 ;  /* 0x009896800000995d */ /* 0x008fea0003900000 */
[----:B------:R-:W3:Y:S02]  /*cbe0*/  @!P1 SYNCS.PHASECHK.TRANS64 P1, [R4+URZ], R3 ;  /* 0x00000003040095a7 */ /* 0x000ee4000802007f */
[----:B---3--:R-:W-:Y:S05]  /*cbf0*/  @!P1 BRA `(.L_x_26) ;  /* 0xfffffffc00ec9947 */ /* 0x008fea000383ffff */
[----:B------:R-:W-:Y:S05]  /*cc00*/  BRA `(.L_x_25) ;  /* 0xffffff5800347947 */ /* 0x000fea000383ffff */
.L_x_32:
[----:B-1----:R1:W2:Y:S02]  /*cc10*/  SYNCS.PHASECHK.TRANS64.TRYWAIT P0, [R151+URZ+0x10], R0 ;  /* 0x00001000970075a7 */ /* 0x0022a4000800017f */
[----:B--2---:R-:W-:Y:S05]  /*cc20*/  @!P0 NANOSLEEP.SYNCS 0x989680 ;  /* 0x009896800000895d */ /* 0x004fea0003900000 */
[----:B------:R-:W2:Y:S02]  /*cc30*/  @!P0 SYNCS.PHASECHK.TRANS64 P0, [R151+URZ+0x10], R0 ;  /* 0x00001000970085a7 */ /* 0x000ea4000800007f */
[----:B--2---:R-:W-:Y:S05]  /*cc40*/  @!P0 BRA `(.L_x_32) ;  /* 0xfffffffc00f08947 */ /* 0x004fea000383ffff */
[----:B------:R-:W-:Y:S05]  /*cc50*/  BRA `(.L_x_305) ;  /* 0xffffff6400dc7947 */ /* 0x000fea000383ffff */
.L_x_277:
[----:B------:R-:W-:Y:S01]  /*cc60*/  BSSY B1, `(.L_x_306) ;  /* 0x0000006000017945 */ /* 0x000fe20003800000 */
[----:B------:R-:W-:-:S07]  /*cc70*/  IMAD.MOV.U32 R15, RZ, RZ, -0x1 ;  /* 0xffffffffff0f7424 */ /* 0x000fce00078e00ff */
[----:B-----5:R-:W-:Y:S05]  /*cc80*/  WARPSYNC.COLLECTIVE R15, `(.L_x_307) ;  /* 0x000000000f0c7348 */ /* 0x020fea0003c00000 */
[----:B------:R-:W-:Y:S02]  /*cc90*/  ELECT P6, UR62, PT ;  /* 0x00000000003e782f */ /* 0x000fe400038c0000 */
[----:B------:R-:W-:Y:S01]  /*cca0*/  MOV R14, UR62 ;  /* 0x0000003e000e7c02 */ /* 0x000fe20008000f00 */
[----:B-----5:R-:W-:Y:S10]  /*ccb0*/  ENDCOLLECTIVE ;  /* 0x000000000000791b */ /* 0x020ff40003800000 */
.L_x_307:
[----:B------:R-:W-:Y:S05]  /*ccc0*/  BSYNC B1 ;  /* 0x0000000000017941 */ /* 0x000fea0003800000 */
.L_x_306:
[----:B------:R-:W-:Y:S05]  /*ccd0*/  BRA `(.L_x_308) ;  /* 0xffffffec00087947 */ /* 0x000fea000383ffff */
.L_x_280:
[----:B0-----:R0:W1:Y:S02]  /*cce0*/  SYNCS.PHASECHK.TRANS64.TRYWAIT P1, [R10+URZ+0x58], R5 ;  /* 0x000058050a0075a7 */ /* 0x001064000802017f */
[----:B-1----:R-:W-:Y:S05]  /*ccf0*/  @!P1 NANOSLEEP.SYNCS 0x989680 ;  /* 0x009896800000995d */ /* 0x002fea0003900000 */
[----:B------:R-:W1:Y:S02]  /*cd00*/  @!P1 SYNCS.PHASECHK.TRANS64 P1, [R10+URZ+0x58], R5 ;  /* 0x000058050a0095a7 */ /* 0x000e64000802007f */
[----:B-1----:R-:W-:Y:S05]  /*cd10*/  @!P1 BRA `(.L_x_280) ;  /* 0xfffffffc00f09947 */ /* 0x002fea000383ffff */
[----:B------:R-:W-:Y:S05]  /*cd20*/  BRA `(.L_x_309) ;  /* 0xffffffec003c7947 */ /* 0x000fea000383ffff */
.L_x_289:
[----:B------:R-:W-:Y:S01]  /*cd30*/  BSSY B0, `(.L_x_310) ;  /* 0x0000006000007945 */ /* 0x000fe20003800000 */
[----:B------:R-:W-:-:S07]  /*cd40*/  IMAD.MOV.U32 R15, RZ, RZ, -0x1 ;  /* 0xffffffffff0f7424 */ /* 0x000fce00078e00ff */
[----:B-----5:R-:W-:Y:S05]  /*cd50*/  WARPSYNC.COLLECTIVE R15, `(.L_x_311) ;  /* 0x000000000f0c7348 */ /* 0x020fea0003c00000 */
[----:B------:R-:W-:Y:S02]  /*cd60*/  ELECT P6, UR62, PT ;  /* 0x00000000003e782f */ /* 0x000fe400038c0000 */
[----:B------:R-:W-:Y:S01]  /*cd70*/  MOV R14, UR62 ;  /* 0x0000003e000e7c02 */ /* 0x000fe20008000f00 */
[----:B-----5:R-:W-:Y:S10]  /*cd80*/  ENDCOLLECTIVE ;  /* 0x000000000000791b */ /* 0x020ff40003800000 */
.L_x_311:
[----:B------:R-:W-:Y:S05]  /*cd90*/  BSYNC B0 ;  /* 0x0000000000007941 */ /* 0x000fea0003800000 */
.L_x_310:
[----:B------:R-:W-:Y:S05]  /*cda0*/  BRA `(.L_x_312) ;  /* 0xfffffff400a87947 */ /* 0x000fea000383ffff */
.L_x_293:
[----:B0-----:R0:W1:Y:S02]  /*cdb0*/  SYNCS.PHASECHK.TRANS64.TRYWAIT P0, [R9+URZ], R4 ;  /* 0x00000004090075a7 */ /* 0x001064000800017f */
[----:B-1----:R-:W-:Y:S05]  /*cdc0*/  @!P0 NANOSLEEP.SYNCS 0x989680 ;  /* 0x009896800000895d */ /* 0x002fea0003900000 */
[----:B------:R-:W1:Y:S02]  /*cdd0*/  @!P0 SYNCS.PHASECHK.TRANS64 P0, [R9+URZ], R4 ;  /* 0x00000004090085a7 */ /* 0x000e64000800007f */
[----:B-1----:R-:W-:Y:S05]  /*cde0*/  @!P0 BRA `(.L_x_293) ;  /* 0xfffffffc00f08947 */ /* 0x002fea000383ffff */
[----:B------:R-:W-:Y:S05]  /*cdf0*/  BRA `(.L_x_313) ;  /* 0xfffffff400e87947 */ /* 0x000fea000383ffff */
.L_x_294:
[----:B0-----:R0:W1:Y:S02]  /*ce00*/  SYNCS.PHASECHK.TRANS64.TRYWAIT P0, [R8+URZ], R5 ;  /* 0x00000005080075a7 */ /* 0x001064000800017f */
[----:B-1----:R-:W-:Y:S05]  /*ce10*/  @!P0 NANOSLEEP.SYNCS 0x989680 ;  /* 0x009896800000895d */ /* 0x002fea0003900000 */
[----:B------:R-:W1:Y:S02]  /*ce20*/  @!P0 SYNCS.PHASECHK.TRANS64 P0, [R8+URZ], R5 ;  /* 0x00000005080085a7 */ /* 0x000e64000800007f */
[----:B-1----:R-:W-:Y:S05]  /*ce30*/  @!P0 BRA `(.L_x_294) ;  /* 0xfffffffc00f08947 */ /* 0x002fea000383ffff */
[----:B------:R-:W-:Y:S05]  /*ce40*/  BRA `(.L_x_314) ;  /* 0xfffffff400f87947 */ /* 0x000fea000383ffff */
.L_x_295:
[----:B0-----:R0:W1:Y:S02]  /*ce50*/  SYNCS.PHASECHK.TRANS64.TRYWAIT P0, [R9+URZ], R4 ;  /* 0x00000004090075a7 */ /* 0x001064000800017f */
[----:B-1----:R-:W-:Y:S05]  /*ce60*/  @!P0 NANOSLEEP.SYNCS 0x989680 ;  /* 0x009896800000895d */ /* 0x002fea0003900000 */
[----:B------:R-:W1:Y:S02]  /*ce70*/  @!P0 SYNCS.PHASECHK.TRANS64 P0, [R9+URZ], R4 ;  /* 0x00000004090085a7 */ /* 0x000e64000800007f */
[----:B-1----:R-:W-:Y:S05]  /*ce80*/  @!P0 BRA `(.L_x_295) ;  /* 0xfffffffc00f08947 */ /* 0x002fea000383ffff */
[----:B------:R-:W-:Y:S05]  /*ce90*/  BRA `(.L_x_315) ;  /* 0xfffffff800087947 */ /* 0x000fea000383ffff */
.L_x_296:
[----:B0-----:R0:W1:Y:S02]  /*cea0*/  SYNCS.PHASECHK.TRANS64.TRYWAIT P0, [R8+URZ], R5 ;  /* 0x00000005080075a7 */ /* 0x001064000800017f */
[----:B-1----:R-:W-:Y:S05]  /*ceb0*/  @!P0 NANOSLEEP.SYNCS 0x989680 ;  /* 0x009896800000895d */ /* 0x002fea0003900000 */
[----:B------:R-:W1:Y:S02]  /*cec0*/  @!P0 SYNCS.PHASECHK.TRANS64 P0, [R8+URZ], R5 ;  /* 0x00000005080085a7 */ /* 0x000e64000800007f */
[----:B-1----:R-:W-:Y:S05]  /*ced0*/  @!P0 BRA `(.L_x_296) ;  /* 0xfffffffc00f08947 */ /* 0x002fea000383ffff */
[----:B------:R-:W-:Y:S05]  /*cee0*/  BRA `(.L_x_316) ;  /* 0xfffffff800187947 */ /* 0x000fea000383ffff */
.L_x_297:
[----:B0-----:R0:W1:Y:S02]  /*cef0*/  SYNCS.PHASECHK.TRANS64.TRYWAIT P0, [R9+URZ], R4 ;  /* 0x00000004090075a7 */ /* 0x001064000800017f */
[----:B-1----:R-:W-:Y:S05]  /*cf00*/  @!P0 NANOSLEEP.SYNCS 0x989680 ;  /* 0x009896800000895d */ /* 0x002fea0003900000 */
[----:B------:R-:W1:Y:S02]  /*cf10*/  @!P0 SYNCS.PHASECHK.TRANS64 P0, [R9+URZ], R4 ;  /* 0x00000004090085a7 */ /* 0x000e64000800007f */
[----:B-1----:R-:W-:Y:S05]  /*cf20*/  @!P0 BRA `(.L_x_297) ;  /* 0xfffffffc00f08947 */ /* 0x002fea000383ffff */
[----:B------:R-:W-:Y:S05]  /*cf30*/  BRA `(.L_x_317) ;  /* 0xfffffff800287947 */ /* 0x000fea000383ffff */
.L_x_298:
[----:B0-----:R0:W1:Y:S02]  /*cf40*/  SYNCS.PHASECHK.TRANS64.TRYWAIT P0, [R8+URZ], R5 ;  /* 0x00000005080075a7 */ /* 0x001064000800017f */
[----:B-1----:R-:W-:Y:S05]  /*cf50*/  @!P0 NANOSLEEP.SYNCS 0x989680 ;  /* 0x009896800000895d */ /* 0x002fea0003900000 */
[----:B------:R-:W1:Y:S02]  /*cf60*/  @!P0 SYNCS.PHASECHK.TRANS64 P0, [R8+URZ], R5 ;  /* 0x00000005080085a7 */ /* 0x000e64000800007f */
[----:B-1----:R-:W-:Y:S05]  /*cf70*/  @!P0 BRA `(.L_x_298) ;  /* 0xfffffffc00f08947 */ /* 0x002fea000383ffff */
[----:B------:R-:W-:Y:S05]  /*cf80*/  BRA `(.L_x_318) ;  /* 0xfffffff800387947 */ /* 0x000fea000383ffff */
.L_x_299:
[----:B0-----:R0:W1:Y:S02]  /*cf90*/  SYNCS.PHASECHK.TRANS64.TRYWAIT P0, [R9+URZ], R4 ;  /* 0x00000004090075a7 */ /* 0x001064000800017f */
[----:B-1----:R-:W-:Y:S05]  /*cfa0*/  @!P0 NANOSLEEP.SYNCS 0x989680 ;  /* 0x009896800000895d */ /* 0x002fea0003900000 */
[----:B------:R-:W1:Y:S02]  /*cfb0*/  @!P0 SYNCS.PHASECHK.TRANS64 P0, [R9+URZ], R4 ;  /* 0x00000004090085a7 */ /* 0x000e64000800007f */
[----:B-1----:R-:W-:Y:S05]  /*cfc0*/  @!P0 BRA `(.L_x_299) ;  /* 0xfffffffc00f08947 */ /* 0x002fea000383ffff */
[----:B------:R-:W-:Y:S05]  /*cfd0*/  BRA `(.L_x_319) ;  /* 0xfffffff800487947 */ /* 0x000fea000383ffff */
.L_x_300:
[----:B0-----:R0:W1:Y:S02]  /*cfe0*/  SYNCS.PHASECHK.TRANS64.TRYWAIT P0, [R8+URZ], R5 ;  /* 0x00000005080075a7 */ /* 0x001064000800017f */
[----:B-1----:R-:W-:Y:S05]  /*cff0*/  @!P0 NANOSLEEP.SYNCS 0x989680 ;  /* 0x009896800000895d */ /* 0x002fea0003900000 */
[----:B------:R-:W1:Y:S02]  /*d000*/  @!P0 SYNCS.PHASECHK.TRANS64 P0, [R8+URZ], R5 ;  /* 0x00000005080085a7 */ /* 0x000e64000800007f */
[----:B-1----:R-:W-:Y:S05]  /*d010*/  @!P0 BRA `(.L_x_300) ;  /* 0xfffffffc00f08947 */ /* 0x002fea000383ffff */
[----:B------:R-:W-:Y:S05]  /*d020*/  BRA `(.L_x_320) ;  /* 0xfffffff800587947 */ /* 0x000fea000383ffff */
.L_x_301:
[----:B0-----:R0:W1:Y:S02]  /*d030*/  SYNCS.PHASECHK.TRANS64.TRYWAIT P0, [R9+URZ], R4 ;  /* 0x00000004090075a7 */ /* 0x001064000800017f */
[----:B-1----:R-:W-:Y:S05]  /*d040*/  @!P0 NANOSLEEP.SYNCS 0x989680 ;  /* 0x009896800000895d */ /* 0x002fea0003900000 */
[----:B------:R-:W1:Y:S02]  /*d050*/  @!P0 SYNCS.PHASECHK.TRANS64 P0, [R9+URZ], R4 ;  /* 0x00000004090085a7 */ /* 0x000e64000800007f */
[----:B-1----:R-:W-:Y:S05]  /*d060*/  @!P0 BRA `(.L_x_301) ;  /* 0xfffffffc00f08947 */ /* 0x002fea000383ffff */
[----:B------:R-:W-:Y:S05]  /*d070*/  BRA `(.L_x_321) ;  /* 0xfffffff800687947 */ /* 0x000fea000383ffff */
.L_x_302:
[----:B0-----:R0:W1:Y:S02]  /*d080*/  SYNCS.PHASECHK.TRANS64.TRYWAIT P0, [R6+URZ], R5 ;  /* 0x00000005060075a7 */ /* 0x001064000800017f */
[----:B-1----:R-:W-:Y:S05]  /*d090*/  @!P0 NANOSLEEP.SYNCS 0x989680 ;  /* 0x009896800000895d */ /* 0x002fea0003900000 */
[----:B------:R-:W1:Y:S02]  /*d0a0*/  @!P0 SYNCS.PHASECHK.TRANS64 P0, [R6+URZ], R5 ;  /* 0x00000005060085a7 */ /* 0x000e64000800007f */
[----:B-1----:R-:W-:Y:S05]  /*d0b0*/  @!P0 BRA `(.L_x_302) ;  /* 0xfffffffc00f08947 */ /* 0x002fea000383ffff */
[----:B------:R-:W-:Y:S05]  /*d0c0*/  BRA `(.L_x_322) ;  /* 0xfffffff800707947 */ /* 0x000fea000383ffff */
.L_x_323:
[----:B------:R-:W-:-:S00]  /*d0d0*/  BRA `(.L_x_323) ;  /* 0xfffffffc00fc7947 */ /* 0x000fc0000383ffff */
[----:B------:R-:W-:-:S00]  /*d0e0*/  NOP ;  /* 0x0000000000007918 */ /* 0x000fc00000000000 */
        /* <DEDUP_REMOVED lines=9> */
.L_x_324:


//--------------------- .nv.global.init           --------------------------
	.section	.nv.global.init,"aw",@progbits
.nv.global.init:
	.type		$str$22,@object
	.size		$str$22,($str$23 - $str$22)
$str$22:
        /*0000*/ 	.byte	0x6b, 0x5f, 0x74, 0x69, 0x6c, 0x65, 0x5f, 0x63, 0x6f, 0x75, 0x6e, 0x74, 0x20, 0x3e, 0x3d, 0x20
        /*0010*/ 	.byte	0x31, 0x00
	.type		$str$23,@object
	.size		$str$23,(__unnamed_1 - $str$23)
$str$23:
        /*0012*/ 	.byte	0x2f, 0x74, 0x6d, 0x70, 0x2f, 0x63, 0x75, 0x74, 0x6c, 0x61, 0x73, 0x73, 0x5f, 0x73, 0x77, 0x65
        /*0022*/ 	.byte	0x65, 0x70, 0x5f, 0x73, 0x72, 0x63, 0x2f, 0x69, 0x6e, 0x63, 0x6c, 0x75, 0x64, 0x65, 0x2f, 0x63
        /*0032*/ 	.byte	0x75, 0x74, 0x6c, 0x61, 0x73, 0x73, 0x2f, 0x67, 0x65, 0x6d, 0x6d, 0x2f, 0x63, 0x6f, 0x6c, 0x6c
        /*0042*/ 	.byte	0x65, 0x63, 0x74, 0x69, 0x76, 0x65, 0x2f, 0x73, 0x6d, 0x39, 0x30, 0x5f, 0x6d, 0x6d, 0x61, 0x5f
        /*0052*/ 	.byte	0x74, 0x6d, 0x61, 0x5f, 0x67, 0x6d, 0x6d, 0x61, 0x5f, 0x73, 0x73, 0x5f, 0x77, 0x61, 0x72, 0x70
        /*0062*/ 	.byte	0x73, 0x70, 0x65, 0x63, 0x69, 0x61, 0x6c, 0x69, 0x7a, 0x65, 0x64, 0x2e, 0x68, 0x70, 0x70, 0x00
	.type		__unnamed_1,@object
	.size		__unnamed_1,(.L_0 - __unnamed_1)
__unnamed_1:
        /*0072*/ 	.byte	0x76, 0x6f, 0x69, 0x64, 0x20, 0x63, 0x75, 0x74, 0x6c, 0x61, 0x73, 0x73, 0x3a, 0x3a, 0x67, 0x65
        /* <DEDUP_REMOVED lines=180> */
        /*0bc2*/ 	.byte	0x5d, 0x00
.L_0:


//--------------------- .nv.shared._ZN7cutlass13device_kernelINS_4gemm6kernel13GemmUniversalIN4cute5tupleIJiiiiEEENS1_10collective13CollectiveMmaINS1_34MainloopSm90TmaGmmaWarpSpecializedILi11ENS5_IJNS4_1CILi1EEESB_SB_EEENS1_32KernelTmaWarpSpecializedPingpongEEENS5_IJNSA_ILi64EEENSA_ILi240EEENSA_ILi32EEEEEENS_10bfloat16_tENS5_IJlSB_lEEESJ_SK_NS4_8TiledMMAINS4_8MMA_AtomIJNS4_4SM904GMMA27MMA_64x16x16_F32BF16BF16_SSILNSO_5MajorE0ELSQ_0ELNSO_7ScaleInE1ELSR_1EEEEEENS4_6LayoutISC_NS5_IJNSA_ILi0EEESV_SV_EEEEENS5_IJNS4_10UnderscoreESY_SY_EEEEENS4_13SM90_TMA_LOADENS4_14ComposedLayoutINS4_7SwizzleILi2ELi4ELi3EEENS4_18smem_ptr_flag_bitsILi16EEENSU_INS5_IJNSA_ILi8EEESH_EEENS5_IJSH_SB_EEEEEEEvNS4_8identityES11_S1B_vS1C_EENS_8epilogue10collective6detail29Sm90TmaWarpSpecializedAdapterINS1F_15DefaultEpilogueISJ_SK_SK_NS1E_6thread17LinearCombinationISJ_Li1EffLNS1J_9ScaleType4KindE0ELNS_15FloatRoundStyleE2ESJ_EENS1_15EpilogueDefaultEEEEEvvEEEEvNT_6ParamsE --------------------------
	.section	.nv.shared._ZN7cutlass13device_kernelINS_4gemm6kernel13GemmUniversalIN4cute5tupleIJiiiiEEENS1_10collective13CollectiveMmaINS1_34MainloopSm90TmaGmmaWarpSpecializedILi11ENS5_IJNS4_1CILi1EEESB_SB_EEENS1_32KernelTmaWarpSpecializedPingpongEEENS5_IJNSA_ILi64EEENSA_ILi240EEENSA_ILi32EEEEEENS_10bfloat16_tENS5_IJlSB_lEEESJ_SK_NS4_8TiledMMAINS4_8MMA_AtomIJNS4_4SM904GMMA27MMA_64x16x16_F32BF16BF16_SSILNSO_5MajorE0ELSQ_0ELNSO_7ScaleInE1ELSR_1EEEEEENS4_6LayoutISC_NS5_IJNSA_ILi0EEESV_SV_EEEEENS5_IJNS4_10UnderscoreESY_SY_EEEEENS4_13SM90_TMA_LOADENS4_14ComposedLayoutINS4_7SwizzleILi2ELi4ELi3EEENS4_18smem_ptr_flag_bitsILi16EEENSU_INS5_IJNSA_ILi8EEESH_EEENS5_IJSH_SB_EEEEEEEvNS4_8identityES11_S1B_vS1C_EENS_8epilogue10collective6detail29Sm90TmaWarpSpecializedAdapterINS1F_15DefaultEpilogueISJ_SK_SK_NS1E_6thread17LinearCombinationISJ_Li1EffLNS1J_9ScaleType4KindE0ELNS_15FloatRoundStyleE2ESJ_EENS1_15EpilogueDefaultEEEEEvvEEEEvNT_6ParamsE,"aw",@nobits
	.sectionflags	@""
	.align	16
	.zero		1024


//--------------------- .nv.shared.reserved.0     --------------------------
	.section	.nv.shared.reserved.0,"aw",@nobits
	.weak		__nv_reservedSMEM_offset_0_alias
	.size		__nv_reservedSMEM_offset_0_alias, 0, 0
	.other		__nv_reservedSMEM_offset_0_alias,@"STO_CUDA_RESERVED_SHARED STV_DEFAULT"
__nv_reservedSMEM_offset_0_alias:
	.zero		0


//--------------------- .nv.global                --------------------------
	.section	.nv.global,"aw",@nobits
.nv.global:
	.type		_ZN40_INTERNAL_14c912dc_4_k_cu_fdd2b1b7_159604cute1_E,@object
	.size		_ZN40_INTERNAL_14c912dc_4_k_cu_fdd2b1b7_159604cute1_E,(_ZN40_INTERNAL_14c912dc_4_k_cu_fdd2b1b7_159604cuda3std3__45__cpo6cbeginE - _ZN40_INTERNAL_14c912dc_4_k_cu_fdd2b1b7_159604cute1_E)
_ZN40_INTERNAL_14c912dc_4_k_cu_fdd2b1b7_159604cute1_E:
	.zero		1
	.type		_ZN40_INTERNAL_14c912dc_4_k_cu_fdd2b1b7_159604cuda3std3__45__cpo6cbeginE,@object
	.size		_ZN40_INTERNAL_14c912dc_4_k_cu_fdd2b1b7_159604cuda3std3__45__cpo6cbeginE,(_ZN40_INTERNAL_14c912dc_4_k_cu_fdd2b1b7_159604cuda3std3__48in_placeE - _ZN40_INTERNAL_14c912dc_4_k_cu_fdd2b1b7_159604cuda3std3__45__cpo6cbeginE)
_ZN40_INTERNAL_14c912dc_4_k_cu_fdd2b1b7_159604cuda3std3__45__cpo6cbeginE:
	.zero		1
	.type		_ZN40_INTERNAL_14c912dc_4_k_cu_fdd2b1b7_159604cuda3std3__48in_placeE,@object
	.size		_ZN40_INTERNAL_14c912dc_4_k_cu_fdd2b1b7_159604cuda3std3__48in_placeE,(_ZN40_INTERNAL_14c912dc_4_k_cu_fdd2b1b7_159604cuda3std6ranges3__45__cpo9iter_moveE - _ZN40_INTERNAL_14c912dc_4_k_cu_fdd2b1b7_159604cuda3std3__48in_placeE)
_ZN40_INTERNAL_14c912dc_4_k_cu_fdd2b1b7_159604cuda3std3__48in_placeE:
	.zero		1
	.type		_ZN40_INTERNAL_14c912dc_4_k_cu_fdd2b1b7_159604cuda3std6ranges3__45__cpo9iter_moveE,@object
	.size		_ZN40_INTERNAL_14c912dc_4_k_cu_fdd2b1b7_159604cuda3std6ranges3__45__cpo9iter_moveE,(_ZN40_INTERNAL_14c912dc_4_k_cu_fdd2b1b7_159604cuda3std3__45__cpo5beginE - _ZN40_INTERNAL_14c912dc_4_k_cu_fdd2b1b7_159604cuda3std6ranges3__45__cpo9iter_moveE)
_ZN40_INTERNAL_14c912dc_4_k_cu_fdd2b1b7_159604cuda3std6ranges3__45__cpo9iter_moveE:
	.zero		1
	.type		_ZN40_INTERNAL_14c912dc_4_k_cu_fdd2b1b7_159604cuda3std3__45__cpo5beginE,@object
	.size		_ZN40_INTERNAL_14c912dc_4_k_cu_fdd2b1b7_159604cuda3std3__45__cpo5beginE,(_ZN40_INTERNAL_14c912dc_4_k_cu_fdd2b1b7_159604cuda3std3__442_GLOBAL__N__14c912dc_4_k_cu_fdd2b1b7_159606ignoreE - _ZN40_INTERNAL_14c912dc_4_k_cu_fdd2b1b7_159604cuda3std3__45__cpo5beginE)
_ZN40_INTERNAL_14c912dc_4_k_cu_fdd2b1b7_159604cuda3std3__45__cpo5beginE:
	.zero		1
	.type		_ZN40_INTERNAL_14c912dc_4_k_cu_fdd2b1b7_159604cuda3std3__442_GLOBAL__N__14c912dc_4_k_cu_fdd2b1b7_159606ignoreE,@object
	.size		_ZN40_INTERNAL_14c912dc_4_k_cu_fdd2b1b7_159604cuda3std3__442_GLOBAL__N__14c912dc_4_k_cu_fdd2b1b7_159606ignoreE,(_ZN40_INTERNAL_14c912dc_4_k_cu_fdd2b1b7_159604cute7productE - _ZN40_INTERNAL_14c912dc_4_k_cu_fdd2b1b7_159604cuda3std3__442_GLOBAL__N__14c912dc_4_k_cu_fdd2b1b7_159606ignoreE)
_ZN40_INTERNAL_14c912dc_4_k_cu_fdd2b1b7_159604cuda3std3__442_GLOBAL__N__14c912dc_4_k_cu_fdd2b1b7_159606ignoreE:
	.zero		1
	.type		_ZN40_INTERNAL_14c912dc_4_k_cu_fdd2b1b7_159604cute7productE,@object
	.size		_ZN40_INTERNAL_14c912dc_4_k_cu_fdd2b1b7_159604cute7productE,(_ZN40_INTERNAL_14c912dc_4_k_cu_fdd2b1b7_159604cuda3std3__45__cpo3endE - _ZN40_INTERNAL_14c912dc_4_k_cu_fdd2b1b7_159604cute7productE)
_ZN40_INTERNAL_14c912dc_4_k_cu_fdd2b1b7_159604cute7productE:
	.zero		1
	.type		_ZN40_INTERNAL_14c912dc_4_k_cu_fdd2b1b7_159604cuda3std3__45__cpo3endE,@object
	.size		_ZN40_INTERNAL_14c912dc_4_k_cu_fdd2b1b7_159604cuda3std3__45__cpo3endE,(_ZN40_INTERNAL_14c912dc_4_k_cu_fdd2b1b7_159604cuda3std3__419piecewise_constructE - _ZN40_INTERNAL_14c912dc_4_k_cu_fdd2b1b7_159604cuda3std3__45__cpo3endE)
_ZN40_INTERNAL_14c912dc_4_k_cu_fdd2b1b7_159604cuda3std3__45__cpo3endE:
	.zero		1
	.type		_ZN40_INTERNAL_14c912dc_4_k_cu_fdd2b1b7_159604cuda3std3__419piecewise_constructE,@object
	.size		_ZN40_INTERNAL_14c912dc_4_k_cu_fdd2b1b7_159604cuda3std3__419piecewise_constructE,(_ZN40_INTERNAL_14c912dc_4_k_cu_fdd2b1b7_159604cuda3std3__45__cpo4cendE - _ZN40_INTERNAL_14c912dc_4_k_cu_fdd2b1b7_159604cuda3std3__419piecewise_constructE)
_ZN40_INTERNAL_14c912dc_4_k_cu_fdd2b1b7_159604cuda3std3__419piecewise_constructE:
	.zero		1
	.type		_ZN40_INTERNAL_14c912dc_4_k_cu_fdd2b1b7_159604cuda3std3__45__cpo4cendE,@object
	.size		_ZN40_INTERNAL_14c912dc_4_k_cu_fdd2b1b7_159604cuda3std3__45__cpo4cendE,(_ZN40_INTERNAL_14c912dc_4_k_cu_fdd2b1b7_159604cuda3std6ranges3__45__cpo4swapE - _ZN40_INTERNAL_14c912dc_4_k_cu_fdd2b1b7_159604cuda3std3__45__cpo4cendE)
_ZN40_INTERNAL_14c912dc_4_k_cu_fdd2b1b7_159604cuda3std3__45__cpo4cendE:
	.zero		1
	.type		_ZN40_INTERNAL_14c912dc_4_k_cu_fdd2b1b7_159604cuda3std6ranges3__45__cpo4swapE,@object
	.size		_ZN40_INTERNAL_14c912dc_4_k_cu_fdd2b1b7_159604cuda3std6ranges3__45__cpo4swapE,(.L_8 - _ZN40_INTERNAL_14c912dc_4_k_cu_fdd2b1b7_159604cuda3std6ranges3__45__cpo4swapE)
_ZN40_INTERNAL_14c912dc_4_k_cu_fdd2b1b7_159604cuda3std6ranges3__45__cpo4swapE:
	.zero		1
.L_8:


//--------------------- .nv.constant0._ZN7cutlass13device_kernelINS_4gemm6kernel13GemmUniversalIN4cute5tupleIJiiiiEEENS1_10collective13CollectiveMmaINS1_34MainloopSm90TmaGmmaWarpSpecializedILi11ENS5_IJNS4_1CILi1EEESB_SB_EEENS1_32KernelTmaWarpSpecializedPingpongEEENS5_IJNSA_ILi64EEENSA_ILi240EEENSA_ILi32EEEEEENS_10bfloat16_tENS5_IJlSB_lEEESJ_SK_NS4_8TiledMMAINS4_8MMA_AtomIJNS4_4SM904GMMA27MMA_64x16x16_F32BF16BF16_SSILNSO_5MajorE0ELSQ_0ELNSO_7ScaleInE1ELSR_1EEEEEENS4_6LayoutISC_NS5_IJNSA_ILi0EEESV_SV_EEEEENS5_IJNS4_10UnderscoreESY_SY_EEEEENS4_13SM90_TMA_LOADENS4_14ComposedLayoutINS4_7SwizzleILi2ELi4ELi3EEENS4_18smem_ptr_flag_bitsILi16EEENSU_INS5_IJNSA_ILi8EEESH_EEENS5_IJSH_SB_EEEEEEEvNS4_8identityES11_S1B_vS1C_EENS_8epilogue10collective6detail29Sm90TmaWarpSpecializedAdapterINS1F_15DefaultEpilogueISJ_SK_SK_NS1E_6thread17LinearCombinationISJ_Li1EffLNS1J_9ScaleType4KindE0ELNS_15FloatRoundStyleE2ESJ_EENS1_15EpilogueDefaultEEEEEvvEEEEvNT_6ParamsE --------------------------
	.section	.nv.constant0._ZN7cutlass13device_kernelINS_4gemm6kernel13GemmUniversalIN4cute5tupleIJiiiiEEENS1_10collective13CollectiveMmaINS1_34MainloopSm90TmaGmmaWarpSpecializedILi11ENS5_IJNS4_1CILi1EEESB_SB_EEENS1_32KernelTmaWarpSpecializedPingpongEEENS5_IJNSA_ILi64EEENSA_ILi240EEENSA_ILi32EEEEEENS_10bfloat16_tENS5_IJlSB_lEEESJ_SK_NS4_8TiledMMAINS4_8MMA_AtomIJNS4_4SM904GMMA27MMA_64x16x16_F32BF16BF16_SSILNSO_5MajorE0ELSQ_0ELNSO_7ScaleInE1ELSR_1EEEEEENS4_6LayoutISC_NS5_IJNSA_ILi0EEESV_SV_EEEEENS5_IJNS4_10UnderscoreESY_SY_EEEEENS4_13SM90_TMA_LOADENS4_14ComposedLayoutINS4_7SwizzleILi2ELi4ELi3EEENS4_18smem_ptr_flag_bitsILi16EEENSU_INS5_IJNSA_ILi8EEESH_EEENS5_IJSH_SB_EEEEEEEvNS4_8identityES11_S1B_vS1C_EENS_8epilogue10collective6detail29Sm90TmaWarpSpecializedAdapterINS1F_15DefaultEpilogueISJ_SK_SK_NS1E_6thread17LinearCombinationISJ_Li1EffLNS1J_9ScaleType4KindE0ELNS_15FloatRoundStyleE2ESJ_EENS1_15EpilogueDefaultEEEEEvvEEEEvNT_6ParamsE,"a",@progbits
	.sectionflags	@""
	.align	4
.nv.constant0._ZN7cutlass13device_kernelINS_4gemm6kernel13GemmUniversalIN4cute5tupleIJiiiiEEENS1_10collective13CollectiveMmaINS1_34MainloopSm90TmaGmmaWarpSpecializedILi11ENS5_IJNS4_1CILi1EEESB_SB_EEENS1_32KernelTmaWarpSpecializedPingpongEEENS5_IJNSA_ILi64EEENSA_ILi240EEENSA_ILi32EEEEEENS_10bfloat16_tENS5_IJlSB_lEEESJ_SK_NS4_8TiledMMAINS4_8MMA_AtomIJNS4_4SM904GMMA27MMA_64x16x16_F32BF16BF16_SSILNSO_5MajorE0ELSQ_0ELNSO_7ScaleInE1ELSR_1EEEEEENS4_6LayoutISC_NS5_IJNSA_ILi0EEESV_SV_EEEEENS5_IJNS4_10UnderscoreESY_SY_EEEEENS4_13SM90_TMA_LOADENS4_14ComposedLayoutINS4_7SwizzleILi2ELi4ELi3EEENS4_18smem_ptr_flag_bitsILi16EEENSU_INS5_IJNSA_ILi8EEESH_EEENS5_IJSH_SB_EEEEEEEvNS4_8identityES11_S1B_vS1C_EENS_8epilogue10collective6detail29Sm90TmaWarpSpecializedAdapterINS1F_15DefaultEpilogueISJ_SK_SK_NS1E_6thread17LinearCombinationISJ_Li1EffLNS1J_9ScaleType4KindE0ELNS_15FloatRoundStyleE2ESJ_EENS1_15EpilogueDefaultEEEEEvvEEEEvNT_6ParamsE:
	.zero		1664


//--------------------- SYMBOLS --------------------------

	.type		.nv.reservedSmem.offset0,@object
	.size		.nv.reservedSmem.offset0,0x4
	.type		__assertfail,@function
